//
// Generated by NVIDIA NVVM Compiler
//
// Compiler Build ID: CL-36424714
// Cuda compilation tools, release 13.0, V13.0.88
// Based on NVVM 20.0.0
//

.version 9.0
.target sm_100
.address_size 64

	// .globl	_Z15fwtBatch1KernelPdS_i
.extern .shared .align 16 .b8 s_data[];
.extern .shared .align 16 .b8 s_data_rp[];

.visible .entry _Z15fwtBatch1KernelPdS_i(
	.param .u64 .ptr .align 1 _Z15fwtBatch1KernelPdS_i_param_0,
	.param .u64 .ptr .align 1 _Z15fwtBatch1KernelPdS_i_param_1,
	.param .u32 _Z15fwtBatch1KernelPdS_i_param_2
)
{
	.reg .pred 	%p<15>;
	.reg .b32 	%r<132>;
	.reg .b64 	%rd<14>;
	.reg .b64 	%fd<35>;

	ld.param.u64 	%rd4, [_Z15fwtBatch1KernelPdS_i_param_0];
	ld.param.u64 	%rd5, [_Z15fwtBatch1KernelPdS_i_param_1];
	ld.param.u32 	%r46, [_Z15fwtBatch1KernelPdS_i_param_2];
	mov.b32 	%r47, 1;
	shl.b32 	%r1, %r47, %r46;
	mov.u32 	%r48, %ctaid.x;
	shl.b32 	%r49, %r48, %r46;
	cvt.s64.s32 	%rd1, %r49;
	mov.u32 	%r131, %tid.x;
	setp.ge.s32 	%p1, %r131, %r1;
	@%p1 bra 	$L__BB0_3;
	mov.u32 	%r3, %ntid.x;
	cvta.to.global.u64 	%rd2, %rd5;
	mov.u32 	%r51, s_data;
	mov.u32 	%r119, %r131;
$L__BB0_2:
	cvt.s64.s32 	%rd6, %r119;
	add.s64 	%rd7, %rd6, %rd1;
	shl.b64 	%rd8, %rd7, 3;
	add.s64 	%rd9, %rd2, %rd8;
	ld.global.f64 	%fd1, [%rd9];
	shl.b32 	%r50, %r119, 3;
	add.s32 	%r52, %r51, %r50;
	st.shared.f64 	[%r52], %fd1;
	add.s32 	%r119, %r119, %r3;
	setp.lt.s32 	%p2, %r119, %r1;
	@%p2 bra 	$L__BB0_2;
$L__BB0_3:
	and.b32  	%r53, %r46, 1;
	setp.eq.b32 	%p3, %r53, 1;
	not.pred 	%p4, %p3;
	mov.u32 	%r129, %r1;
	@%p4 bra 	$L__BB0_11;
	bar.sync 	0;
	shr.s32 	%r129, %r1, 1;
	setp.ge.s32 	%p5, %r131, %r129;
	@%p5 bra 	$L__BB0_11;
	add.s32 	%r7, %r129, -1;
	mov.u32 	%r8, %ntid.x;
	add.s32 	%r54, %r131, %r8;
	max.u32 	%r55, %r129, %r54;
	setp.lt.u32 	%p6, %r54, %r129;
	selp.u32 	%r56, 1, 0, %p6;
	add.s32 	%r57, %r54, %r56;
	sub.s32 	%r58, %r55, %r57;
	div.u32 	%r59, %r58, %r8;
	add.s32 	%r9, %r59, %r56;
	and.b32  	%r60, %r9, 3;
	setp.eq.s32 	%p7, %r60, 3;
	mov.u32 	%r123, %r131;
	@%p7 bra 	$L__BB0_8;
	shl.b32 	%r61, %r131, 4;
	mov.u32 	%r62, s_data;
	add.s32 	%r121, %r62, %r61;
	shl.b32 	%r11, %r8, 4;
	add.s32 	%r63, %r9, 1;
	and.b32  	%r64, %r63, 3;
	neg.s32 	%r120, %r64;
	mov.u32 	%r123, %r131;
$L__BB0_7:
	.pragma "nounroll";
	and.b32  	%r65, %r123, %r7;
	shl.b32 	%r66, %r65, 3;
	sub.s32 	%r67, %r121, %r66;
	ld.shared.f64 	%fd2, [%r67];
	mov.b32 	%r68, 4;
	shl.b32 	%r69, %r68, %r46;
	sub.s32 	%r70, %r69, %r66;
	add.s32 	%r71, %r121, %r70;
	ld.shared.f64 	%fd3, [%r71];
	add.f64 	%fd4, %fd2, %fd3;
	st.shared.f64 	[%r67], %fd4;
	sub.f64 	%fd5, %fd2, %fd3;
	st.shared.f64 	[%r71], %fd5;
	add.s32 	%r123, %r123, %r8;
	add.s32 	%r121, %r121, %r11;
	add.s32 	%r120, %r120, 1;
	setp.ne.s32 	%p8, %r120, 0;
	@%p8 bra 	$L__BB0_7;
$L__BB0_8:
	setp.lt.u32 	%p9, %r9, 3;
	@%p9 bra 	$L__BB0_11;
	shl.b32 	%r73, %r8, 1;
	add.s32 	%r127, %r123, %r73;
	shl.b32 	%r21, %r8, 2;
	shl.b32 	%r74, %r8, 5;
	shl.b32 	%r22, %r123, 4;
	add.s32 	%r23, %r74, %r22;
	shl.b32 	%r24, %r8, 6;
	mad.lo.s32 	%r125, %r8, 3, %r123;
	mad.lo.s32 	%r26, %r8, 48, %r22;
	add.s32 	%r124, %r8, %r123;
	shl.b32 	%r28, %r124, 4;
	mov.u32 	%r126, s_data;
$L__BB0_10:
	and.b32  	%r75, %r123, %r7;
	add.s32 	%r76, %r126, %r22;
	shl.b32 	%r77, %r75, 3;
	sub.s32 	%r78, %r76, %r77;
	ld.shared.f64 	%fd6, [%r78];
	mov.b32 	%r79, 4;
	shl.b32 	%r80, %r79, %r46;
	sub.s32 	%r81, %r80, %r77;
	add.s32 	%r82, %r76, %r81;
	ld.shared.f64 	%fd7, [%r82];
	add.f64 	%fd8, %fd6, %fd7;
	st.shared.f64 	[%r78], %fd8;
	sub.f64 	%fd9, %fd6, %fd7;
	st.shared.f64 	[%r82], %fd9;
	add.s32 	%r83, %r123, %r8;
	and.b32  	%r84, %r124, %r7;
	add.s32 	%r85, %r126, %r28;
	shl.b32 	%r86, %r84, 3;
	sub.s32 	%r87, %r85, %r86;
	ld.shared.f64 	%fd10, [%r87];
	sub.s32 	%r88, %r80, %r86;
	add.s32 	%r89, %r85, %r88;
	ld.shared.f64 	%fd11, [%r89];
	add.f64 	%fd12, %fd10, %fd11;
	st.shared.f64 	[%r87], %fd12;
	sub.f64 	%fd13, %fd10, %fd11;
	st.shared.f64 	[%r89], %fd13;
	add.s32 	%r90, %r83, %r8;
	and.b32  	%r91, %r127, %r7;
	add.s32 	%r92, %r126, %r23;
	shl.b32 	%r93, %r91, 3;
	sub.s32 	%r94, %r92, %r93;
	ld.shared.f64 	%fd14, [%r94];
	sub.s32 	%r95, %r80, %r93;
	add.s32 	%r96, %r92, %r95;
	ld.shared.f64 	%fd15, [%r96];
	add.f64 	%fd16, %fd14, %fd15;
	st.shared.f64 	[%r94], %fd16;
	sub.f64 	%fd17, %fd14, %fd15;
	st.shared.f64 	[%r96], %fd17;
	add.s32 	%r97, %r90, %r8;
	and.b32  	%r98, %r125, %r7;
	add.s32 	%r99, %r126, %r26;
	shl.b32 	%r100, %r98, 3;
	sub.s32 	%r101, %r99, %r100;
	ld.shared.f64 	%fd18, [%r101];
	sub.s32 	%r102, %r80, %r100;
	add.s32 	%r103, %r99, %r102;
	ld.shared.f64 	%fd19, [%r103];
	add.f64 	%fd20, %fd18, %fd19;
	st.shared.f64 	[%r101], %fd20;
	sub.f64 	%fd21, %fd18, %fd19;
	st.shared.f64 	[%r103], %fd21;
	add.s32 	%r123, %r97, %r8;
	add.s32 	%r127, %r127, %r21;
	add.s32 	%r126, %r126, %r24;
	add.s32 	%r125, %r125, %r21;
	add.s32 	%r124, %r124, %r21;
	setp.lt.s32 	%p10, %r123, %r129;
	@%p10 bra 	$L__BB0_10;
$L__BB0_11:
	shr.s32 	%r130, %r129, 2;
	setp.lt.s32 	%p11, %r130, 1;
	@%p11 bra 	$L__BB0_14;
	mov.u32 	%r110, s_data;
$L__BB0_13:
	bar.sync 	0;
	add.s32 	%r104, %r130, -1;
	and.b32  	%r105, %r104, %r131;
	sub.s32 	%r106, %r131, %r105;
	shl.b32 	%r107, %r106, 2;
	add.s32 	%r108, %r107, %r105;
	shl.b32 	%r109, %r108, 3;
	add.s32 	%r111, %r110, %r109;
	ld.shared.f64 	%fd22, [%r111];
	shl.b32 	%r112, %r130, 3;
	add.s32 	%r113, %r111, %r112;
	ld.shared.f64 	%fd23, [%r113];
	add.s32 	%r114, %r113, %r112;
	ld.shared.f64 	%fd24, [%r114];
	add.s32 	%r115, %r114, %r112;
	ld.shared.f64 	%fd25, [%r115];
	add.f64 	%fd26, %fd22, %fd24;
	sub.f64 	%fd27, %fd22, %fd24;
	add.f64 	%fd28, %fd23, %fd25;
	sub.f64 	%fd29, %fd23, %fd25;
	add.f64 	%fd30, %fd26, %fd28;
	st.shared.f64 	[%r111], %fd30;
	sub.f64 	%fd31, %fd26, %fd28;
	st.shared.f64 	[%r113], %fd31;
	add.f64 	%fd32, %fd27, %fd29;
	st.shared.f64 	[%r114], %fd32;
	sub.f64 	%fd33, %fd27, %fd29;
	st.shared.f64 	[%r115], %fd33;
	shr.u32 	%r42, %r130, 2;
	setp.gt.u32 	%p12, %r130, 3;
	mov.u32 	%r130, %r42;
	@%p12 bra 	$L__BB0_13;
$L__BB0_14:
	setp.ge.s32 	%p13, %r131, %r1;
	bar.sync 	0;
	@%p13 bra 	$L__BB0_17;
	mov.u32 	%r43, %ntid.x;
	cvta.to.global.u64 	%rd3, %rd4;
	mov.u32 	%r117, s_data;
$L__BB0_16:
	shl.b32 	%r116, %r131, 3;
	add.s32 	%r118, %r117, %r116;
	ld.shared.f64 	%fd34, [%r118];
	cvt.s64.s32 	%rd10, %r131;
	add.s64 	%rd11, %rd10, %rd1;
	shl.b64 	%rd12, %rd11, 3;
	add.s64 	%rd13, %rd3, %rd12;
	st.global.f64 	[%rd13], %fd34;
	add.s32 	%r131, %r131, %r43;
	setp.lt.s32 	%p14, %r131, %r1;
	@%p14 bra 	$L__BB0_16;
$L__BB0_17:
	ret;

}
	// .globl	_Z15fwtBatch1KernelPfS_i
.visible .entry _Z15fwtBatch1KernelPfS_i(
	.param .u64 .ptr .align 1 _Z15fwtBatch1KernelPfS_i_param_0,
	.param .u64 .ptr .align 1 _Z15fwtBatch1KernelPfS_i_param_1,
	.param .u32 _Z15fwtBatch1KernelPfS_i_param_2
)
{
	.reg .pred 	%p<15>;
	.reg .b32 	%r<132>;
	.reg .b32 	%f<35>;
	.reg .b64 	%rd<14>;

	ld.param.u64 	%rd4, [_Z15fwtBatch1KernelPfS_i_param_0];
	ld.param.u64 	%rd5, [_Z15fwtBatch1KernelPfS_i_param_1];
	ld.param.u32 	%r46, [_Z15fwtBatch1KernelPfS_i_param_2];
	mov.b32 	%r47, 1;
	shl.b32 	%r1, %r47, %r46;
	mov.u32 	%r48, %ctaid.x;
	shl.b32 	%r49, %r48, %r46;
	cvt.s64.s32 	%rd1, %r49;
	mov.u32 	%r131, %tid.x;
	setp.ge.s32 	%p1, %r131, %r1;
	@%p1 bra 	$L__BB1_3;
	mov.u32 	%r3, %ntid.x;
	cvta.to.global.u64 	%rd2, %rd5;
	mov.u32 	%r51, s_data_rp;
	mov.u32 	%r119, %r131;
$L__BB1_2:
	cvt.s64.s32 	%rd6, %r119;
	add.s64 	%rd7, %rd6, %rd1;
	shl.b64 	%rd8, %rd7, 2;
	add.s64 	%rd9, %rd2, %rd8;
	ld.global.f32 	%f1, [%rd9];
	shl.b32 	%r50, %r119, 2;
	add.s32 	%r52, %r51, %r50;
	st.shared.f32 	[%r52], %f1;
	add.s32 	%r119, %r119, %r3;
	setp.lt.s32 	%p2, %r119, %r1;
	@%p2 bra 	$L__BB1_2;
$L__BB1_3:
	and.b32  	%r53, %r46, 1;
	setp.eq.b32 	%p3, %r53, 1;
	not.pred 	%p4, %p3;
	mov.u32 	%r129, %r1;
	@%p4 bra 	$L__BB1_11;
	bar.sync 	0;
	shr.s32 	%r129, %r1, 1;
	setp.ge.s32 	%p5, %r131, %r129;
	@%p5 bra 	$L__BB1_11;
	add.s32 	%r7, %r129, -1;
	mov.u32 	%r8, %ntid.x;
	add.s32 	%r54, %r131, %r8;
	max.u32 	%r55, %r129, %r54;
	setp.lt.u32 	%p6, %r54, %r129;
	selp.u32 	%r56, 1, 0, %p6;
	add.s32 	%r57, %r54, %r56;
	sub.s32 	%r58, %r55, %r57;
	div.u32 	%r59, %r58, %r8;
	add.s32 	%r9, %r59, %r56;
	and.b32  	%r60, %r9, 3;
	setp.eq.s32 	%p7, %r60, 3;
	mov.u32 	%r123, %r131;
	@%p7 bra 	$L__BB1_8;
	shl.b32 	%r61, %r131, 3;
	mov.u32 	%r62, s_data_rp;
	add.s32 	%r121, %r62, %r61;
	shl.b32 	%r11, %r8, 3;
	add.s32 	%r63, %r9, 1;
	and.b32  	%r64, %r63, 3;
	neg.s32 	%r120, %r64;
	mov.u32 	%r123, %r131;
$L__BB1_7:
	.pragma "nounroll";
	and.b32  	%r65, %r123, %r7;
	shl.b32 	%r66, %r65, 2;
	sub.s32 	%r67, %r121, %r66;
	ld.shared.f32 	%f2, [%r67];
	mov.b32 	%r68, 2;
	shl.b32 	%r69, %r68, %r46;
	sub.s32 	%r70, %r69, %r66;
	add.s32 	%r71, %r121, %r70;
	ld.shared.f32 	%f3, [%r71];
	add.f32 	%f4, %f2, %f3;
	st.shared.f32 	[%r67], %f4;
	sub.f32 	%f5, %f2, %f3;
	st.shared.f32 	[%r71], %f5;
	add.s32 	%r123, %r123, %r8;
	add.s32 	%r121, %r121, %r11;
	add.s32 	%r120, %r120, 1;
	setp.ne.s32 	%p8, %r120, 0;
	@%p8 bra 	$L__BB1_7;
$L__BB1_8:
	setp.lt.u32 	%p9, %r9, 3;
	@%p9 bra 	$L__BB1_11;
	shl.b32 	%r73, %r8, 1;
	add.s32 	%r127, %r123, %r73;
	shl.b32 	%r21, %r8, 2;
	shl.b32 	%r74, %r8, 4;
	shl.b32 	%r22, %r123, 3;
	add.s32 	%r23, %r74, %r22;
	shl.b32 	%r24, %r8, 5;
	mad.lo.s32 	%r125, %r8, 3, %r123;
	mad.lo.s32 	%r26, %r8, 24, %r22;
	add.s32 	%r124, %r8, %r123;
	shl.b32 	%r28, %r124, 3;
	mov.u32 	%r126, s_data_rp;
$L__BB1_10:
	and.b32  	%r75, %r123, %r7;
	add.s32 	%r76, %r126, %r22;
	shl.b32 	%r77, %r75, 2;
	sub.s32 	%r78, %r76, %r77;
	ld.shared.f32 	%f6, [%r78];
	mov.b32 	%r79, 2;
	shl.b32 	%r80, %r79, %r46;
	sub.s32 	%r81, %r80, %r77;
	add.s32 	%r82, %r76, %r81;
	ld.shared.f32 	%f7, [%r82];
	add.f32 	%f8, %f6, %f7;
	st.shared.f32 	[%r78], %f8;
	sub.f32 	%f9, %f6, %f7;
	st.shared.f32 	[%r82], %f9;
	add.s32 	%r83, %r123, %r8;
	and.b32  	%r84, %r124, %r7;
	add.s32 	%r85, %r126, %r28;
	shl.b32 	%r86, %r84, 2;
	sub.s32 	%r87, %r85, %r86;
	ld.shared.f32 	%f10, [%r87];
	sub.s32 	%r88, %r80, %r86;
	add.s32 	%r89, %r85, %r88;
	ld.shared.f32 	%f11, [%r89];
	add.f32 	%f12, %f10, %f11;
	st.shared.f32 	[%r87], %f12;
	sub.f32 	%f13, %f10, %f11;
	st.shared.f32 	[%r89], %f13;
	add.s32 	%r90, %r83, %r8;
	and.b32  	%r91, %r127, %r7;
	add.s32 	%r92, %r126, %r23;
	shl.b32 	%r93, %r91, 2;
	sub.s32 	%r94, %r92, %r93;
	ld.shared.f32 	%f14, [%r94];
	sub.s32 	%r95, %r80, %r93;
	add.s32 	%r96, %r92, %r95;
	ld.shared.f32 	%f15, [%r96];
	add.f32 	%f16, %f14, %f15;
	st.shared.f32 	[%r94], %f16;
	sub.f32 	%f17, %f14, %f15;
	st.shared.f32 	[%r96], %f17;
	add.s32 	%r97, %r90, %r8;
	and.b32  	%r98, %r125, %r7;
	add.s32 	%r99, %r126, %r26;
	shl.b32 	%r100, %r98, 2;
	sub.s32 	%r101, %r99, %r100;
	ld.shared.f32 	%f18, [%r101];
	sub.s32 	%r102, %r80, %r100;
	add.s32 	%r103, %r99, %r102;
	ld.shared.f32 	%f19, [%r103];
	add.f32 	%f20, %f18, %f19;
	st.shared.f32 	[%r101], %f20;
	sub.f32 	%f21, %f18, %f19;
	st.shared.f32 	[%r103], %f21;
	add.s32 	%r123, %r97, %r8;
	add.s32 	%r127, %r127, %r21;
	add.s32 	%r126, %r126, %r24;
	add.s32 	%r125, %r125, %r21;
	add.s32 	%r124, %r124, %r21;
	setp.lt.s32 	%p10, %r123, %r129;
	@%p10 bra 	$L__BB1_10;
$L__BB1_11:
	shr.s32 	%r130, %r129, 2;
	setp.lt.s32 	%p11, %r130, 1;
	@%p11 bra 	$L__BB1_14;
	mov.u32 	%r110, s_data_rp;
$L__BB1_13:
	bar.sync 	0;
	add.s32 	%r104, %r130, -1;
	and.b32  	%r105, %r104, %r131;
	sub.s32 	%r106, %r131, %r105;
	shl.b32 	%r107, %r106, 2;
	add.s32 	%r108, %r107, %r105;
	shl.b32 	%r109, %r108, 2;
	add.s32 	%r111, %r110, %r109;
	ld.shared.f32 	%f22, [%r111];
	shl.b32 	%r112, %r130, 2;
	add.s32 	%r113, %r111, %r112;
	ld.shared.f32 	%f23, [%r113];
	add.s32 	%r114, %r113, %r112;
	ld.shared.f32 	%f24, [%r114];
	add.s32 	%r115, %r114, %r112;
	ld.shared.f32 	%f25, [%r115];
	add.f32 	%f26, %f22, %f24;
	sub.f32 	%f27, %f22, %f24;
	add.f32 	%f28, %f23, %f25;
	sub.f32 	%f29, %f23, %f25;
	add.f32 	%f30, %f26, %f28;
	st.shared.f32 	[%r111], %f30;
	sub.f32 	%f31, %f26, %f28;
	st.shared.f32 	[%r113], %f31;
	add.f32 	%f32, %f27, %f29;
	st.shared.f32 	[%r114], %f32;
	sub.f32 	%f33, %f27, %f29;
	st.shared.f32 	[%r115], %f33;
	shr.u32 	%r42, %r130, 2;
	setp.gt.u32 	%p12, %r130, 3;
	mov.u32 	%r130, %r42;
	@%p12 bra 	$L__BB1_13;
$L__BB1_14:
	setp.ge.s32 	%p13, %r131, %r1;
	bar.sync 	0;
	@%p13 bra 	$L__BB1_17;
	mov.u32 	%r43, %ntid.x;
	cvta.to.global.u64 	%rd3, %rd4;
	mov.u32 	%r117, s_data_rp;
$L__BB1_16:
	shl.b32 	%r116, %r131, 2;
	add.s32 	%r118, %r117, %r116;
	ld.shared.f32 	%f34, [%r118];
	cvt.s64.s32 	%rd10, %r131;
	add.s64 	%rd11, %rd10, %rd1;
	shl.b64 	%rd12, %rd11, 2;
	add.s64 	%rd13, %rd3, %rd12;
	st.global.f32 	[%rd13], %f34;
	add.s32 	%r131, %r131, %r43;
	setp.lt.s32 	%p14, %r131, %r1;
	@%p14 bra 	$L__BB1_16;
$L__BB1_17:
	ret;

}
	// .globl	_Z15fwtBatch2KernelPdS_i
.visible .entry _Z15fwtBatch2KernelPdS_i(
	.param .u64 .ptr .align 1 _Z15fwtBatch2KernelPdS_i_param_0,
	.param .u64 .ptr .align 1 _Z15fwtBatch2KernelPdS_i_param_1,
	.param .u32 _Z15fwtBatch2KernelPdS_i_param_2
)
{
	.reg .b32 	%r<16>;
	.reg .b64 	%rd<18>;
	.reg .b64 	%fd<13>;

	ld.param.u64 	%rd1, [_Z15fwtBatch2KernelPdS_i_param_0];
	ld.param.u64 	%rd2, [_Z15fwtBatch2KernelPdS_i_param_1];
	ld.param.u32 	%r1, [_Z15fwtBatch2KernelPdS_i_param_2];
	cvta.to.global.u64 	%rd3, %rd1;
	cvta.to.global.u64 	%rd4, %rd2;
	mov.u32 	%r2, %ctaid.x;
	mov.u32 	%r3, %ntid.x;
	mov.u32 	%r4, %tid.x;
	mad.lo.s32 	%r5, %r2, %r3, %r4;
	mov.u32 	%r6, %nctaid.x;
	mov.u32 	%r7, %ctaid.y;
	mul.lo.s32 	%r8, %r6, %r3;
	mul.lo.s32 	%r9, %r8, %r7;
	shl.b32 	%r10, %r9, 2;
	cvt.u64.u32 	%rd5, %r10;
	add.s32 	%r11, %r1, -1;
	and.b32  	%r12, %r11, %r5;
	sub.s32 	%r13, %r5, %r12;
	shl.b32 	%r14, %r13, 2;
	add.s32 	%r15, %r14, %r12;
	cvt.s64.s32 	%rd6, %r15;
	add.s64 	%rd7, %rd5, %rd6;
	shl.b64 	%rd8, %rd7, 3;
	add.s64 	%rd9, %rd4, %rd8;
	ld.global.f64 	%fd1, [%rd9];
	mul.wide.s32 	%rd10, %r1, 8;
	add.s64 	%rd11, %rd9, %rd10;
	ld.global.f64 	%fd2, [%rd11];
	add.s64 	%rd12, %rd11, %rd10;
	ld.global.f64 	%fd3, [%rd12];
	add.s64 	%rd13, %rd12, %rd10;
	ld.global.f64 	%fd4, [%rd13];
	add.f64 	%fd5, %fd1, %fd3;
	sub.f64 	%fd6, %fd1, %fd3;
	add.f64 	%fd7, %fd2, %fd4;
	sub.f64 	%fd8, %fd2, %fd4;
	add.f64 	%fd9, %fd5, %fd7;
	add.s64 	%rd14, %rd3, %rd8;
	st.global.f64 	[%rd14], %fd9;
	sub.f64 	%fd10, %fd5, %fd7;
	add.s64 	%rd15, %rd14, %rd10;
	st.global.f64 	[%rd15], %fd10;
	add.f64 	%fd11, %fd6, %fd8;
	add.s64 	%rd16, %rd15, %rd10;
	st.global.f64 	[%rd16], %fd11;
	sub.f64 	%fd12, %fd6, %fd8;
	add.s64 	%rd17, %rd16, %rd10;
	st.global.f64 	[%rd17], %fd12;
	ret;

}
	// .globl	_Z15fwtBatch2KernelPfS_i
.visible .entry _Z15fwtBatch2KernelPfS_i(
	.param .u64 .ptr .align 1 _Z15fwtBatch2KernelPfS_i_param_0,
	.param .u64 .ptr .align 1 _Z15fwtBatch2KernelPfS_i_param_1,
	.param .u32 _Z15fwtBatch2KernelPfS_i_param_2
)
{
	.reg .b32 	%r<16>;
	.reg .b32 	%f<13>;
	.reg .b64 	%rd<18>;

	ld.param.u64 	%rd1, [_Z15fwtBatch2KernelPfS_i_param_0];
	ld.param.u64 	%rd2, [_Z15fwtBatch2KernelPfS_i_param_1];
	ld.param.u32 	%r1, [_Z15fwtBatch2KernelPfS_i_param_2];
	cvta.to.global.u64 	%rd3, %rd1;
	cvta.to.global.u64 	%rd4, %rd2;
	mov.u32 	%r2, %ctaid.x;
	mov.u32 	%r3, %ntid.x;
	mov.u32 	%r4, %tid.x;
	mad.lo.s32 	%r5, %r2, %r3, %r4;
	mov.u32 	%r6, %nctaid.x;
	mov.u32 	%r7, %ctaid.y;
	mul.lo.s32 	%r8, %r6, %r3;
	mul.lo.s32 	%r9, %r8, %r7;
	shl.b32 	%r10, %r9, 2;
	cvt.u64.u32 	%rd5, %r10;
	add.s32 	%r11, %r1, -1;
	and.b32  	%r12, %r11, %r5;
	sub.s32 	%r13, %r5, %r12;
	shl.b32 	%r14, %r13, 2;
	add.s32 	%r15, %r14, %r12;
	cvt.s64.s32 	%rd6, %r15;
	add.s64 	%rd7, %rd5, %rd6;
	shl.b64 	%rd8, %rd7, 2;
	add.s64 	%rd9, %rd4, %rd8;
	ld.global.f32 	%f1, [%rd9];
	mul.wide.s32 	%rd10, %r1, 4;
	add.s64 	%rd11, %rd9, %rd10;
	ld.global.f32 	%f2, [%rd11];
	add.s64 	%rd12, %rd11, %rd10;
	ld.global.f32 	%f3, [%rd12];
	add.s64 	%rd13, %rd12, %rd10;
	ld.global.f32 	%f4, [%rd13];
	add.f32 	%f5, %f1, %f3;
	sub.f32 	%f6, %f1, %f3;
	add.f32 	%f7, %f2, %f4;
	sub.f32 	%f8, %f2, %f4;
	add.f32 	%f9, %f5, %f7;
	add.s64 	%rd14, %rd3, %rd8;
	st.global.f32 	[%rd14], %f9;
	sub.f32 	%f10, %f5, %f7;
	add.s64 	%rd15, %rd14, %rd10;
	st.global.f32 	[%rd15], %f10;
	add.f32 	%f11, %f6, %f8;
	add.s64 	%rd16, %rd15, %rd10;
	st.global.f32 	[%rd16], %f11;
	sub.f32 	%f12, %f6, %f8;
	add.s64 	%rd17, %rd16, %rd10;
	st.global.f32 	[%rd17], %f12;
	ret;

}
	// .globl	_Z14modulateKernelPdS_i
.visible .entry _Z14modulateKernelPdS_i(
	.param .u64 .ptr .align 1 _Z14modulateKernelPdS_i_param_0,
	.param .u64 .ptr .align 1 _Z14modulateKernelPdS_i_param_1,
	.param .u32 _Z14modulateKernelPdS_i_param_2
)
{
	.reg .pred 	%p<7>;
	.reg .b32 	%r<31>;
	.reg .b64 	%rd<18>;
	.reg .b64 	%fd<23>;

	ld.param.u64 	%rd3, [_Z14modulateKernelPdS_i_param_0];
	ld.param.u64 	%rd4, [_Z14modulateKernelPdS_i_param_1];
	ld.param.u32 	%r12, [_Z14modulateKernelPdS_i_param_2];
	cvta.to.global.u64 	%rd1, %rd3;
	cvta.to.global.u64 	%rd2, %rd4;
	mov.u32 	%r13, %ctaid.x;
	mov.u32 	%r14, %ntid.x;
	mov.u32 	%r15, %tid.x;
	mad.lo.s32 	%r29, %r13, %r14, %r15;
	mov.u32 	%r16, %nctaid.x;
	mul.lo.s32 	%r2, %r14, %r16;
	cvt.rn.f64.s32 	%fd2, %r12;
	rcp.rn.f64 	%fd1, %fd2;
	setp.ge.s32 	%p1, %r29, %r12;
	@%p1 bra 	$L__BB4_7;
	add.s32 	%r17, %r29, %r2;
	max.s32 	%r18, %r12, %r17;
	setp.lt.s32 	%p2, %r17, %r12;
	selp.u32 	%r19, 1, 0, %p2;
	add.s32 	%r20, %r17, %r19;
	sub.s32 	%r21, %r18, %r20;
	div.u32 	%r22, %r21, %r2;
	add.s32 	%r3, %r22, %r19;
	and.b32  	%r23, %r3, 3;
	setp.eq.s32 	%p3, %r23, 3;
	@%p3 bra 	$L__BB4_4;
	add.s32 	%r24, %r3, 1;
	and.b32  	%r25, %r24, 3;
	neg.s32 	%r27, %r25;
$L__BB4_3:
	.pragma "nounroll";
	mul.wide.s32 	%rd5, %r29, 8;
	add.s64 	%rd6, %rd1, %rd5;
	add.s64 	%rd7, %rd2, %rd5;
	ld.global.f64 	%fd3, [%rd7];
	mul.f64 	%fd4, %fd1, %fd3;
	ld.global.f64 	%fd5, [%rd6];
	mul.f64 	%fd6, %fd5, %fd4;
	st.global.f64 	[%rd6], %fd6;
	add.s32 	%r29, %r29, %r2;
	add.s32 	%r27, %r27, 1;
	setp.ne.s32 	%p4, %r27, 0;
	@%p4 bra 	$L__BB4_3;
$L__BB4_4:
	setp.lt.u32 	%p5, %r3, 3;
	@%p5 bra 	$L__BB4_7;
	mul.wide.s32 	%rd11, %r2, 8;
	shl.b32 	%r26, %r2, 2;
$L__BB4_6:
	mul.wide.s32 	%rd8, %r29, 8;
	add.s64 	%rd9, %rd2, %rd8;
	ld.global.f64 	%fd7, [%rd9];
	mul.f64 	%fd8, %fd1, %fd7;
	add.s64 	%rd10, %rd1, %rd8;
	ld.global.f64 	%fd9, [%rd10];
	mul.f64 	%fd10, %fd9, %fd8;
	st.global.f64 	[%rd10], %fd10;
	add.s64 	%rd12, %rd9, %rd11;
	ld.global.f64 	%fd11, [%rd12];
	mul.f64 	%fd12, %fd1, %fd11;
	add.s64 	%rd13, %rd10, %rd11;
	ld.global.f64 	%fd13, [%rd13];
	mul.f64 	%fd14, %fd13, %fd12;
	st.global.f64 	[%rd13], %fd14;
	add.s64 	%rd14, %rd12, %rd11;
	ld.global.f64 	%fd15, [%rd14];
	mul.f64 	%fd16, %fd1, %fd15;
	add.s64 	%rd15, %rd13, %rd11;
	ld.global.f64 	%fd17, [%rd15];
	mul.f64 	%fd18, %fd17, %fd16;
	st.global.f64 	[%rd15], %fd18;
	add.s64 	%rd16, %rd14, %rd11;
	ld.global.f64 	%fd19, [%rd16];
	mul.f64 	%fd20, %fd1, %fd19;
	add.s64 	%rd17, %rd15, %rd11;
	ld.global.f64 	%fd21, [%rd17];
	mul.f64 	%fd22, %fd21, %fd20;
	st.global.f64 	[%rd17], %fd22;
	add.s32 	%r29, %r26, %r29;
	setp.lt.s32 	%p6, %r29, %r12;
	@%p6 bra 	$L__BB4_6;
$L__BB4_7:
	ret;

}
	// .globl	_Z14modulateKernelPfS_i
.visible .entry _Z14modulateKernelPfS_i(
	.param .u64 .ptr .align 1 _Z14modulateKernelPfS_i_param_0,
	.param .u64 .ptr .align 1 _Z14modulateKernelPfS_i_param_1,
	.param .u32 _Z14modulateKernelPfS_i_param_2
)
{
	.reg .pred 	%p<7>;
	.reg .b32 	%r<31>;
	.reg .b32 	%f<23>;
	.reg .b64 	%rd<18>;

	ld.param.u64 	%rd3, [_Z14modulateKernelPfS_i_param_0];
	ld.param.u64 	%rd4, [_Z14modulateKernelPfS_i_param_1];
	ld.param.u32 	%r12, [_Z14modulateKernelPfS_i_param_2];
	cvta.to.global.u64 	%rd1, %rd3;
	cvta.to.global.u64 	%rd2, %rd4;
	mov.u32 	%r13, %ctaid.x;
	mov.u32 	%r14, %ntid.x;
	mov.u32 	%r15, %tid.x;
	mad.lo.s32 	%r29, %r13, %r14, %r15;
	mov.u32 	%r16, %nctaid.x;
	mul.lo.s32 	%r2, %r14, %r16;
	cvt.rn.f32.s32 	%f2, %r12;
	rcp.rn.f32 	%f1, %f2;
	setp.ge.s32 	%p1, %r29, %r12;
	@%p1 bra 	$L__BB5_7;
	add.s32 	%r17, %r29, %r2;
	max.s32 	%r18, %r12, %r17;
	setp.lt.s32 	%p2, %r17, %r12;
	selp.u32 	%r19, 1, 0, %p2;
	add.s32 	%r20, %r17, %r19;
	sub.s32 	%r21, %r18, %r20;
	div.u32 	%r22, %r21, %r2;
	add.s32 	%r3, %r22, %r19;
	and.b32  	%r23, %r3, 3;
	setp.eq.s32 	%p3, %r23, 3;
	@%p3 bra 	$L__BB5_4;
	add.s32 	%r24, %r3, 1;
	and.b32  	%r25, %r24, 3;
	neg.s32 	%r27, %r25;
$L__BB5_3:
	.pragma "nounroll";
	mul.wide.s32 	%rd5, %r29, 4;
	add.s64 	%rd6, %rd1, %rd5;
	add.s64 	%rd7, %rd2, %rd5;
	ld.global.f32 	%f3, [%rd7];
	mul.f32 	%f4, %f1, %f3;
	ld.global.f32 	%f5, [%rd6];
	mul.f32 	%f6, %f5, %f4;
	st.global.f32 	[%rd6], %f6;
	add.s32 	%r29, %r29, %r2;
	add.s32 	%r27, %r27, 1;
	setp.ne.s32 	%p4, %r27, 0;
	@%p4 bra 	$L__BB5_3;
$L__BB5_4:
	setp.lt.u32 	%p5, %r3, 3;
	@%p5 bra 	$L__BB5_7;
	mul.wide.s32 	%rd11, %r2, 4;
	shl.b32 	%r26, %r2, 2;
$L__BB5_6:
	mul.wide.s32 	%rd8, %r29, 4;
	add.s64 	%rd9, %rd2, %rd8;
	ld.global.f32 	%f7, [%rd9];
	mul.f32 	%f8, %f1, %f7;
	add.s64 	%rd10, %rd1, %rd8;
	ld.global.f32 	%f9, [%rd10];
	mul.f32 	%f10, %f9, %f8;
	st.global.f32 	[%rd10], %f10;
	add.s64 	%rd12, %rd9, %rd11;
	ld.global.f32 	%f11, [%rd12];
	mul.f32 	%f12, %f1, %f11;
	add.s64 	%rd13, %rd10, %rd11;
	ld.global.f32 	%f13, [%rd13];
	mul.f32 	%f14, %f13, %f12;
	st.global.f32 	[%rd13], %f14;
	add.s64 	%rd14, %rd12, %rd11;
	ld.global.f32 	%f15, [%rd14];
	mul.f32 	%f16, %f1, %f15;
	add.s64 	%rd15, %rd13, %rd11;
	ld.global.f32 	%f17, [%rd15];
	mul.f32 	%f18, %f17, %f16;
	st.global.f32 	[%rd15], %f18;
	add.s64 	%rd16, %rd14, %rd11;
	ld.global.f32 	%f19, [%rd16];
	mul.f32 	%f20, %f1, %f19;
	add.s64 	%rd17, %rd15, %rd11;
	ld.global.f32 	%f21, [%rd17];
	mul.f32 	%f22, %f21, %f20;
	st.global.f32 	[%rd17], %f22;
	add.s32 	%r29, %r26, %r29;
	setp.lt.s32 	%p6, %r29, %r12;
	@%p6 bra 	$L__BB5_6;
$L__BB5_7:
	ret;

}
	// .globl	_Z21relative_error_kernelPdPfS0_i
.visible .entry _Z21relative_error_kernelPdPfS0_i(
	.param .u64 .ptr .align 1 _Z21relative_error_kernelPdPfS0_i_param_0,
	.param .u64 .ptr .align 1 _Z21relative_error_kernelPdPfS0_i_param_1,
	.param .u64 .ptr .align 1 _Z21relative_error_kernelPdPfS0_i_param_2,
	.param .u32 _Z21relative_error_kernelPdPfS0_i_param_3
)
{
	.reg .pred 	%p<2>;
	.reg .b32 	%r<6>;
	.reg .b32 	%f<4>;
	.reg .b64 	%rd<12>;
	.reg .b64 	%fd<2>;

	ld.param.u64 	%rd1, [_Z21relative_error_kernelPdPfS0_i_param_0];
	ld.param.u64 	%rd2, [_Z21relative_error_kernelPdPfS0_i_param_1];
	ld.param.u64 	%rd3, [_Z21relative_error_kernelPdPfS0_i_param_2];
	ld.param.u32 	%r2, [_Z21relative_error_kernelPdPfS0_i_param_3];
	mov.u32 	%r3, %ctaid.x;
	mov.u32 	%r4, %ntid.x;
	mov.u32 	%r5, %tid.x;
	mad.lo.s32 	%r1, %r3, %r4, %r5;
	setp.ge.s32 	%p1, %r1, %r2;
	@%p1 bra 	$L__BB6_2;
	cvta.to.global.u64 	%rd4, %rd1;
	cvta.to.global.u64 	%rd5, %rd2;
	cvta.to.global.u64 	%rd6, %rd3;
	mul.wide.s32 	%rd7, %r1, 8;
	add.s64 	%rd8, %rd4, %rd7;
	ld.global.f64 	%fd1, [%rd8];
	mul.wide.s32 	%rd9, %r1, 4;
	add.s64 	%rd10, %rd5, %rd9;
	ld.global.f32 	%f1, [%rd10];
	cvt.rn.f32.f64 	%f2, %fd1;
	div.approx.f32 	%f3, %f1, %f2;
	add.s64 	%rd11, %rd6, %rd9;
	st.global.f32 	[%rd11], %f3;
$L__BB6_2:
	ret;

}


// ===== COMPILED SASS (sm_100) =====

	.target	sm_100

	.elftype	@"ET_EXEC"


//--------------------- .note.nv.tkinfo           --------------------------
	.section	.note.nv.tkinfo,"",@"SHT_NOTE"
	.sectionflags	@"SHF_NOTE_NV_TKINFO"
	.tkinfo
        /*0018*/ 	.word	0x00000002
        /*0030*/ 	.string	""
        /*0030*/ 	.string	"ptxas"
        /*0030*/ 	.string	"Cuda compilation tools, release 13.0, V13.0.88"
        /*0030*/ 	.string	"Build cuda_13.0.r13.0/compiler.36424714_0"
        /*0030*/ 	.string	"-arch sm_100 -m 64 "



//--------------------- .note.nv.cuinfo           --------------------------
	.section	.note.nv.cuinfo,"",@"SHT_NOTE"
	.sectionflags	@"SHF_NOTE_NV_CUINFO"
        /*0018*/ 	.short	0x0002
        /*001a*/ 	.short	0x0064
        /*001c*/ 	.short	0x0082
	.zero		2


//--------------------- .nv.info                  --------------------------
	.section	.nv.info,"",@"SHT_CUDA_INFO"
	.align	4


	//----- nvinfo : EIATTR_REGCOUNT
	.align		4
        /*0000*/ 	.byte	0x04, 0x2f
        /*0002*/ 	.short	(.L_1 - .L_0)
	.align		4
.L_0:
        /*0004*/ 	.word	index@(_Z15fwtBatch1KernelPdS_i)
        /*0008*/ 	.word	0x00000020


	//----- nvinfo : EIATTR_FRAME_SIZE
	.align		4
.L_1:
        /*000c*/ 	.byte	0x04, 0x11
        /*000e*/ 	.short	(.L_3 - .L_2)
	.align		4
.L_2:
        /*0010*/ 	.word	index@(_Z15fwtBatch1KernelPdS_i)
        /*0014*/ 	.word	0x00000000


	//----- nvinfo : EIATTR_REGCOUNT
	.align		4
.L_3:
        /*0018*/ 	.byte	0x04, 0x2f
        /*001a*/ 	.short	(.L_5 - .L_4)
	.align		4
.L_4:
        /*001c*/ 	.word	index@(_Z15fwtBatch1KernelPfS_i)
        /*0020*/ 	.word	0x0000001f


	//----- nvinfo : EIATTR_FRAME_SIZE
	.align		4
.L_5:
        /*0024*/ 	.byte	0x04, 0x11
        /*0026*/ 	.short	(.L_7 - .L_6)
	.align		4
.L_6:
        /*0028*/ 	.word	index@(_Z15fwtBatch1KernelPfS_i)
        /*002c*/ 	.word	0x00000000


	//----- nvinfo : EIATTR_REGCOUNT
	.align		4
.L_7:
        /*0030*/ 	.byte	0x04, 0x2f
        /*0032*/ 	.short	(.L_9 - .L_8)
	.align		4
.L_8:
        /*0034*/ 	.word	index@(_Z15fwtBatch2KernelPdS_i)
        /*0038*/ 	.word	0x0000001a


	//----- nvinfo : EIATTR_FRAME_SIZE
	.align		4
.L_9:
        /*003c*/ 	.byte	0x04, 0x11
        /*003e*/ 	.short	(.L_11 - .L_10)
	.align		4
.L_10:
        /*0040*/ 	.word	index@(_Z15fwtBatch2KernelPdS_i)
        /*0044*/ 	.word	0x00000000


	//----- nvinfo : EIATTR_REGCOUNT
	.align		4
.L_11:
        /*0048*/ 	.byte	0x04, 0x2f
        /*004a*/ 	.short	(.L_13 - .L_12)
	.align		4
.L_12:
        /*004c*/ 	.word	index@(_Z15fwtBatch2KernelPfS_i)
        /*0050*/ 	.word	0x00000014


	//----- nvinfo : EIATTR_FRAME_SIZE
	.align		4
.L_13:
        /*0054*/ 	.byte	0x04, 0x11
        /*0056*/ 	.short	(.L_15 - .L_14)
	.align		4
.L_14:
        /*0058*/ 	.word	index@(_Z15fwtBatch2KernelPfS_i)
        /*005c*/ 	.word	0x00000000


	//----- nvinfo : EIATTR_REGCOUNT
	.align		4
.L_15:
        /*0060*/ 	.byte	0x04, 0x2f
        /*0062*/ 	.short	(.L_17 - .L_16)
	.align		4
.L_16:
        /*0064*/ 	.word	index@(_Z14modulateKernelPdS_i)
        /*0068*/ 	.word	0x0000001a


	//----- nvinfo : EIATTR_FRAME_SIZE
	.align		4
.L_17:
        /*006c*/ 	.byte	0x04, 0x11
        /*006e*/ 	.short	(.L_19 - .L_18)
	.align		4
.L_18:
        /*0070*/ 	.word	index@($__internal_1_$__cuda_sm20_dblrcp_rn_slowpath_v3)
        /*0074*/ 	.word	0x00000000


	//----- nvinfo : EIATTR_FRAME_SIZE
	.align		4
.L_19:
        /*0078*/ 	.byte	0x04, 0x11
        /*007a*/ 	.short	(.L_21 - .L_20)
	.align		4
.L_20:
        /*007c*/ 	.word	index@(_Z14modulateKernelPdS_i)
        /*0080*/ 	.word	0x00000000


	//----- nvinfo : EIATTR_REGCOUNT
	.align		4
.L_21:
        /*0084*/ 	.byte	0x04, 0x2f
        /*0086*/ 	.short	(.L_23 - .L_22)
	.align		4
.L_22:
        /*0088*/ 	.word	index@(_Z14modulateKernelPfS_i)
        /*008c*/ 	.word	0x00000016


	//----- nvinfo : EIATTR_FRAME_SIZE
	.align		4
.L_23:
        /*0090*/ 	.byte	0x04, 0x11
        /*0092*/ 	.short	(.L_25 - .L_24)
	.align		4
.L_24:
        /*0094*/ 	.word	index@($__internal_0_$__cuda_sm20_rcp_rn_f32_slowpath)
        /*0098*/ 	.word	0x00000000


	//----- nvinfo : EIATTR_FRAME_SIZE
	.align		4
.L_25:
        /*009c*/ 	.byte	0x04, 0x11
        /*009e*/ 	.short	(.L_27 - .L_26)
	.align		4
.L_26:
        /*00a0*/ 	.word	index@(_Z14modulateKernelPfS_i)
        /*00a4*/ 	.word	0x00000000


	//----- nvinfo : EIATTR_REGCOUNT
	.align		4
.L_27:
        /*00a8*/ 	.byte	0x04, 0x2f
        /*00aa*/ 	.short	(.L_29 - .L_28)
	.align		4
.L_28:
        /*00ac*/ 	.word	index@(_Z21relative_error_kernelPdPfS0_i)
        /*00b0*/ 	.word	0x0000000e


	//----- nvinfo : EIATTR_FRAME_SIZE
	.align		4
.L_29:
        /*00b4*/ 	.byte	0x04, 0x11
        /*00b6*/ 	.short	(.L_31 - .L_30)
	.align		4
.L_30:
        /*00b8*/ 	.word	index@(_Z21relative_error_kernelPdPfS0_i)
        /*00bc*/ 	.word	0x00000000


	//----- nvinfo : EIATTR_MIN_STACK_SIZE
	.align		4
.L_31:
        /*00c0*/ 	.byte	0x04, 0x12
        /*00c2*/ 	.short	(.L_33 - .L_32)
	.align		4
.L_32:
        /*00c4*/ 	.word	index@(_Z21relative_error_kernelPdPfS0_i)
        /*00c8*/ 	.word	0x00000000


	//----- nvinfo : EIATTR_MIN_STACK_SIZE
	.align		4
.L_33:
        /*00cc*/ 	.byte	0x04, 0x12
        /*00ce*/ 	.short	(.L_35 - .L_34)
	.align		4
.L_34:
        /*00d0*/ 	.word	index@(_Z14modulateKernelPfS_i)
        /*00d4*/ 	.word	0x00000000


	//----- nvinfo : EIATTR_MIN_STACK_SIZE
	.align		4
.L_35:
        /*00d8*/ 	.byte	0x04, 0x12
        /*00da*/ 	.short	(.L_37 - .L_36)
	.align		4
.L_36:
        /*00dc*/ 	.word	index@(_Z14modulateKernelPdS_i)
        /*00e0*/ 	.word	0x00000000


	//----- nvinfo : EIATTR_MIN_STACK_SIZE
	.align		4
.L_37:
        /*00e4*/ 	.byte	0x04, 0x12
        /*00e6*/ 	.short	(.L_39 - .L_38)
	.align		4
.L_38:
        /*00e8*/ 	.word	index@(_Z15fwtBatch2KernelPfS_i)
        /*00ec*/ 	.word	0x00000000


	//----- nvinfo : EIATTR_MIN_STACK_SIZE
	.align		4
.L_39:
        /*00f0*/ 	.byte	0x04, 0x12
        /*00f2*/ 	.short	(.L_41 - .L_40)
	.align		4
.L_40:
        /*00f4*/ 	.word	index@(_Z15fwtBatch2KernelPdS_i)
        /*00f8*/ 	.word	0x00000000


	//----- nvinfo : EIATTR_MIN_STACK_SIZE
	.align		4
.L_41:
        /*00fc*/ 	.byte	0x04, 0x12
        /*00fe*/ 	.short	(.L_43 - .L_42)
	.align		4
.L_42:
        /*0100*/ 	.word	index@(_Z15fwtBatch1KernelPfS_i)
        /*0104*/ 	.word	0x00000000


	//----- nvinfo : EIATTR_MIN_STACK_SIZE
	.align		4
.L_43:
        /*0108*/ 	.byte	0x04, 0x12
        /*010a*/ 	.short	(.L_45 - .L_44)
	.align		4
.L_44:
        /*010c*/ 	.word	index@(_Z15fwtBatch1KernelPdS_i)
        /*0110*/ 	.word	0x00000000
.L_45:


//--------------------- .nv.compat                --------------------------
	.section	.nv.compat,"",@"SHT_CUDA_COMPAT_INFO"
	.align	4
        /*0000*/ 	.byte	0x02, 0x09, 0x00, 0x00, 0x02, 0x02, 0x01, 0x00, 0x02, 0x05, 0x05, 0x00, 0x03, 0x07, 0x01, 0x01
        /*0010*/ 	.byte	0x02, 0x03, 0x00, 0x00, 0x02, 0x06, 0x01, 0x00, 0x04, 0x0b, 0x08, 0x00, 0x01, 0x00, 0x00, 0x00
        /*0020*/ 	.byte	0x00, 0x00, 0x00, 0x00


//--------------------- .nv.info._Z21relative_error_kernelPdPfS0_i --------------------------
	.section	.nv.info._Z21relative_error_kernelPdPfS0_i,"",@"SHT_CUDA_INFO"
	.sectionflags	@""
	.align	4


	//----- nvinfo : EIATTR_CUDA_API_VERSION
	.align		4
        /*0000*/ 	.byte	0x04, 0x37
        /*0002*/ 	.short	(.L_47 - .L_46)
.L_46:
        /*0004*/ 	.word	0x00000082


	//----- nvinfo : EIATTR_KPARAM_INFO
	.align		4
.L_47:
        /*0008*/ 	.byte	0x04, 0x17
        /*000a*/ 	.short	(.L_49 - .L_48)
.L_48:
        /*000c*/ 	.word	0x00000000
        /*0010*/ 	.short	0x0003
        /*0012*/ 	.short	0x0018
        /*0014*/ 	.byte	0x00, 0xf0, 0x11, 0x00


	//----- nvinfo : EIATTR_KPARAM_INFO
	.align		4
.L_49:
        /*0018*/ 	.byte	0x04, 0x17
        /*001a*/ 	.short	(.L_51 - .L_50)
.L_50:
        /*001c*/ 	.word	0x00000000
        /*0020*/ 	.short	0x0002
        /*0022*/ 	.short	0x0010
        /*0024*/ 	.byte	0x00, 0xf5, 0x21, 0x00


	//----- nvinfo : EIATTR_KPARAM_INFO
	.align		4
.L_51:
        /*0028*/ 	.byte	0x04, 0x17
        /*002a*/ 	.short	(.L_53 - .L_52)
.L_52:
        /*002c*/ 	.word	0x00000000
        /*0030*/ 	.short	0x0001
        /*0032*/ 	.short	0x0008
        /*0034*/ 	.byte	0x00, 0xf5, 0x21, 0x00


	//----- nvinfo : EIATTR_KPARAM_INFO
	.align		4
.L_53:
        /*0038*/ 	.byte	0x04, 0x17
        /*003a*/ 	.short	(.L_55 - .L_54)
.L_54:
        /*003c*/ 	.word	0x00000000
        /*0040*/ 	.short	0x0000
        /*0042*/ 	.short	0x0000
        /*0044*/ 	.byte	0x00, 0xf5, 0x21, 0x00


	//----- nvinfo : EIATTR_SPARSE_MMA_MASK
	.align		4
.L_55:
        /*0048*/ 	.byte	0x03, 0x50
        /*004a*/ 	.short	0x0000


	//----- nvinfo : EIATTR_MAXREG_COUNT
	.align		4
        /*004c*/ 	.byte	0x03, 0x1b
        /*004e*/ 	.short	0x00ff


	//----- nvinfo : EIATTR_MERCURY_ISA_VERSION
	.align		4
        /*0050*/ 	.byte	0x03, 0x5f
        /*0052*/ 	.short	0x0101


	//----- nvinfo : EIATTR_VRC_CTA_INIT_COUNT
	.align		4
        /*0054*/ 	.byte	0x02, 0x4a
	.zero		1
	.zero		1


	//----- nvinfo : EIATTR_EXIT_INSTR_OFFSETS
	.align		4
        /*0058*/ 	.byte	0x04, 0x1c
        /*005a*/ 	.short	(.L_57 - .L_56)


	//   ....[0]....
.L_56:
        /*005c*/ 	.word	0x00000070


	//   ....[1]....
        /*0060*/ 	.word	0x00000180


	//----- nvinfo : EIATTR_CBANK_PARAM_SIZE
	.align		4
.L_57:
        /*0064*/ 	.byte	0x03, 0x19
        /*0066*/ 	.short	0x001c


	//----- nvinfo : EIATTR_PARAM_CBANK
	.align		4
        /*0068*/ 	.byte	0x04, 0x0a
        /*006a*/ 	.short	(.L_59 - .L_58)
	.align		4
.L_58:
        /*006c*/ 	.word	index@(.nv.constant0._Z21relative_error_kernelPdPfS0_i)
        /*0070*/ 	.short	0x0380
        /*0072*/ 	.short	0x001c


	//----- nvinfo : EIATTR_SW_WAR
	.align		4
.L_59:
        /*0074*/ 	.byte	0x04, 0x36
        /*0076*/ 	.short	(.L_61 - .L_60)
.L_60:
        /*0078*/ 	.word	0x00000008
.L_61:


//--------------------- .nv.info._Z14modulateKernelPfS_i --------------------------
	.section	.nv.info._Z14modulateKernelPfS_i,"",@"SHT_CUDA_INFO"
	.sectionflags	@""
	.align	4


	//----- nvinfo : EIATTR_CUDA_API_VERSION
	.align		4
        /*0000*/ 	.byte	0x04, 0x37
        /*0002*/ 	.short	(.L_63 - .L_62)
.L_62:
        /*0004*/ 	.word	0x00000082


	//----- nvinfo : EIATTR_KPARAM_INFO
	.align		4
.L_63:
        /*0008*/ 	.byte	0x04, 0x17
        /*000a*/ 	.short	(.L_65 - .L_64)
.L_64:
        /*000c*/ 	.word	0x00000000
        /*0010*/ 	.short	0x0002
        /*0012*/ 	.short	0x0010
        /*0014*/ 	.byte	0x00, 0xf0, 0x11, 0x00


	//----- nvinfo : EIATTR_KPARAM_INFO
	.align		4
.L_65:
        /*0018*/ 	.byte	0x04, 0x17
        /*001a*/ 	.short	(.L_67 - .L_66)
.L_66:
        /*001c*/ 	.word	0x00000000
        /*0020*/ 	.short	0x0001
        /*0022*/ 	.short	0x0008
        /*0024*/ 	.byte	0x00, 0xf5, 0x21, 0x00


	//----- nvinfo : EIATTR_KPARAM_INFO
	.align		4
.L_67:
        /*0028*/ 	.byte	0x04, 0x17
        /*002a*/ 	.short	(.L_69 - .L_68)
.L_68:
        /*002c*/ 	.word	0x00000000
        /*0030*/ 	.short	0x0000
        /*0032*/ 	.short	0x0000
        /*0034*/ 	.byte	0x00, 0xf5, 0x21, 0x00


	//----- nvinfo : EIATTR_SPARSE_MMA_MASK
	.align		4
.L_69:
        /*0038*/ 	.byte	0x03, 0x50
        /*003a*/ 	.short	0x0000


	//----- nvinfo : EIATTR_MAXREG_COUNT
	.align		4
        /*003c*/ 	.byte	0x03, 0x1b
        /*003e*/ 	.short	0x00ff


	//----- nvinfo : EIATTR_MERCURY_ISA_VERSION
	.align		4
        /*0040*/ 	.byte	0x03, 0x5f
        /*0042*/ 	.short	0x0101


	//----- nvinfo : EIATTR_VRC_CTA_INIT_COUNT
	.align		4
        /*0044*/ 	.byte	0x02, 0x4a
	.zero		1
	.zero		1


	//----- nvinfo : EIATTR_EXIT_INSTR_OFFSETS
	.align		4
        /*0048*/ 	.byte	0x04, 0x1c
        /*004a*/ 	.short	(.L_71 - .L_70)


	//   ....[0]....
.L_70:
        /*004c*/ 	.word	0x00000160


	//   ....[1]....
        /*0050*/ 	.word	0x00000460


	//   ....[2]....
        /*0054*/ 	.word	0x00000680


	//----- nvinfo : EIATTR_CRS_STACK_SIZE
	.align		4
.L_71:
        /*0058*/ 	.byte	0x04, 0x1e
        /*005a*/ 	.short	(.L_73 - .L_72)
.L_72:
        /*005c*/ 	.word	0x00000000


	//----- nvinfo : EIATTR_CBANK_PARAM_SIZE
	.align		4
.L_73:
        /*0060*/ 	.byte	0x03, 0x19
        /*0062*/ 	.short	0x0014


	//----- nvinfo : EIATTR_PARAM_CBANK
	.align		4
        /*0064*/ 	.byte	0x04, 0x0a
        /*0066*/ 	.short	(.L_75 - .L_74)
	.align		4
.L_74:
        /*0068*/ 	.word	index@(.nv.constant0._Z14modulateKernelPfS_i)
        /*006c*/ 	.short	0x0380
        /*006e*/ 	.short	0x0014


	//----- nvinfo : EIATTR_SW_WAR
	.align		4
.L_75:
        /*0070*/ 	.byte	0x04, 0x36
        /*0072*/ 	.short	(.L_77 - .L_76)
.L_76:
        /*0074*/ 	.word	0x00000008
.L_77:


//--------------------- .nv.info._Z14modulateKernelPdS_i --------------------------
	.section	.nv.info._Z14modulateKernelPdS_i,"",@"SHT_CUDA_INFO"
	.sectionflags	@""
	.align	4


	//----- nvinfo : EIATTR_CUDA_API_VERSION
	.align		4
        /*0000*/ 	.byte	0x04, 0x37
        /*0002*/ 	.short	(.L_79 - .L_78)
.L_78:
        /*0004*/ 	.word	0x00000082


	//----- nvinfo : EIATTR_KPARAM_INFO
	.align		4
.L_79:
        /*0008*/ 	.byte	0x04, 0x17
        /*000a*/ 	.short	(.L_81 - .L_80)
.L_80:
        /*000c*/ 	.word	0x00000000
        /*0010*/ 	.short	0x0002
        /*0012*/ 	.short	0x0010
        /*0014*/ 	.byte	0x00, 0xf0, 0x11, 0x00


	//----- nvinfo : EIATTR_KPARAM_INFO
	.align		4
.L_81:
        /*0018*/ 	.byte	0x04, 0x17
        /*001a*/ 	.short	(.L_83 - .L_82)
.L_82:
        /*001c*/ 	.word	0x00000000
        /*0020*/ 	.short	0x0001
        /*0022*/ 	.short	0x0008
        /*0024*/ 	.byte	0x00, 0xf5, 0x21, 0x00


	//----- nvinfo : EIATTR_KPARAM_INFO
	.align		4
.L_83:
        /*0028*/ 	.byte	0x04, 0x17
        /*002a*/ 	.short	(.L_85 - .L_84)
.L_84:
        /*002c*/ 	.word	0x00000000
        /*0030*/ 	.short	0x0000
        /*0032*/ 	.short	0x0000
        /*0034*/ 	.byte	0x00, 0xf5, 0x21, 0x00


	//----- nvinfo : EIATTR_SPARSE_MMA_MASK
	.align		4
.L_85:
        /*0038*/ 	.byte	0x03, 0x50
        /*003a*/ 	.short	0x0000


	//----- nvinfo : EIATTR_MAXREG_COUNT
	.align		4
        /*003c*/ 	.byte	0x03, 0x1b
        /*003e*/ 	.short	0x00ff


	//----- nvinfo : EIATTR_MERCURY_ISA_VERSION
	.align		4
        /*0040*/ 	.byte	0x03, 0x5f
        /*0042*/ 	.short	0x0101


	//----- nvinfo : EIATTR_VRC_CTA_INIT_COUNT
	.align		4
        /*0044*/ 	.byte	0x02, 0x4a
	.zero		1
	.zero		1


	//----- nvinfo : EIATTR_EXIT_INSTR_OFFSETS
	.align		4
        /*0048*/ 	.byte	0x04, 0x1c
        /*004a*/ 	.short	(.L_87 - .L_86)


	//   ....[0]....
.L_86:
        /*004c*/ 	.word	0x000001a0


	//   ....[1]....
        /*0050*/ 	.word	0x000004a0


	//   ....[2]....
        /*0054*/ 	.word	0x000006c0


	//----- nvinfo : EIATTR_CRS_STACK_SIZE
	.align		4
.L_87:
        /*0058*/ 	.byte	0x04, 0x1e
        /*005a*/ 	.short	(.L_89 - .L_88)
.L_88:
        /*005c*/ 	.word	0x00000000


	//----- nvinfo : EIATTR_CBANK_PARAM_SIZE
	.align		4
.L_89:
        /*0060*/ 	.byte	0x03, 0x19
        /*0062*/ 	.short	0x0014


	//----- nvinfo : EIATTR_PARAM_CBANK
	.align		4
        /*0064*/ 	.byte	0x04, 0x0a
        /*0066*/ 	.short	(.L_91 - .L_90)
	.align		4
.L_90:
        /*0068*/ 	.word	index@(.nv.constant0._Z14modulateKernelPdS_i)
        /*006c*/ 	.short	0x0380
        /*006e*/ 	.short	0x0014


	//----- nvinfo : EIATTR_SW_WAR
	.align		4
.L_91:
        /*0070*/ 	.byte	0x04, 0x36
        /*0072*/ 	.short	(.L_93 - .L_92)
.L_92:
        /*0074*/ 	.word	0x00000008
.L_93:


//--------------------- .nv.info._Z15fwtBatch2KernelPfS_i --------------------------
	.section	.nv.info._Z15fwtBatch2KernelPfS_i,"",@"SHT_CUDA_INFO"
	.sectionflags	@""
	.align	4


	//----- nvinfo : EIATTR_CUDA_API_VERSION
	.align		4
        /*0000*/ 	.byte	0x04, 0x37
        /*0002*/ 	.short	(.L_95 - .L_94)
.L_94:
        /*0004*/ 	.word	0x00000082


	//----- nvinfo : EIATTR_KPARAM_INFO
	.align		4
.L_95:
        /*0008*/ 	.byte	0x04, 0x17
        /*000a*/ 	.short	(.L_97 - .L_96)
.L_96:
        /*000c*/ 	.word	0x00000000
        /*0010*/ 	.short	0x0002
        /*0012*/ 	.short	0x0010
        /*0014*/ 	.byte	0x00, 0xf0, 0x11, 0x00


	//----- nvinfo : EIATTR_KPARAM_INFO
	.align		4
.L_97:
        /*0018*/ 	.byte	0x04, 0x17
        /*001a*/ 	.short	(.L_99 - .L_98)
.L_98:
        /*001c*/ 	.word	0x00000000
        /*0020*/ 	.short	0x0001
        /*0022*/ 	.short	0x0008
        /*0024*/ 	.byte	0x00, 0xf5, 0x21, 0x00


	//----- nvinfo : EIATTR_KPARAM_INFO
	.align		4
.L_99:
        /*0028*/ 	.byte	0x04, 0x17
        /*002a*/ 	.short	(.L_101 - .L_100)
.L_100:
        /*002c*/ 	.word	0x00000000
        /*0030*/ 	.short	0x0000
        /*0032*/ 	.short	0x0000
        /*0034*/ 	.byte	0x00, 0xf5, 0x21, 0x00


	//----- nvinfo : EIATTR_SPARSE_MMA_MASK
	.align		4
.L_101:
        /*0038*/ 	.byte	0x03, 0x50
        /*003a*/ 	.short	0x0000


	//----- nvinfo : EIATTR_MAXREG_COUNT
	.align		4
        /*003c*/ 	.byte	0x03, 0x1b
        /*003e*/ 	.short	0x00ff


	//----- nvinfo : EIATTR_MERCURY_ISA_VERSION
	.align		4
        /*0040*/ 	.byte	0x03, 0x5f
        /*0042*/ 	.short	0x0101


	//----- nvinfo : EIATTR_VRC_CTA_INIT_COUNT
	.align		4
        /*0044*/ 	.byte	0x02, 0x4a
	.zero		1
	.zero		1


	//----- nvinfo : EIATTR_EXIT_INSTR_OFFSETS
	.align		4
        /*0048*/ 	.byte	0x04, 0x1c
        /*004a*/ 	.short	(.L_103 - .L_102)


	//   ....[0]....
.L_102:
        /*004c*/ 	.word	0x000002e0


	//----- nvinfo : EIATTR_CBANK_PARAM_SIZE
	.align		4
.L_103:
        /*0050*/ 	.byte	0x03, 0x19
        /*0052*/ 	.short	0x0014


	//----- nvinfo : EIATTR_PARAM_CBANK
	.align		4
        /*0054*/ 	.byte	0x04, 0x0a
        /*0056*/ 	.short	(.L_105 - .L_104)
	.align		4
.L_104:
        /*0058*/ 	.word	index@(.nv.constant0._Z15fwtBatch2KernelPfS_i)
        /*005c*/ 	.short	0x0380
        /*005e*/ 	.short	0x0014


	//----- nvinfo : EIATTR_SW_WAR
	.align		4
.L_105:
        /*0060*/ 	.byte	0x04, 0x36
        /*0062*/ 	.short	(.L_107 - .L_106)
.L_106:
        /*0064*/ 	.word	0x00000008
.L_107:


//--------------------- .nv.info._Z15fwtBatch2KernelPdS_i --------------------------
	.section	.nv.info._Z15fwtBatch2KernelPdS_i,"",@"SHT_CUDA_INFO"
	.sectionflags	@""
	.align	4


	//----- nvinfo : EIATTR_CUDA_API_VERSION
	.align		4
        /*0000*/ 	.byte	0x04, 0x37
        /*0002*/ 	.short	(.L_109 - .L_108)
.L_108:
        /*0004*/ 	.word	0x00000082


	//----- nvinfo : EIATTR_KPARAM_INFO
	.align		4
.L_109:
        /*0008*/ 	.byte	0x04, 0x17
        /*000a*/ 	.short	(.L_111 - .L_110)
.L_110:
        /*000c*/ 	.word	0x00000000
        /*0010*/ 	.short	0x0002
        /*0012*/ 	.short	0x0010
        /*0014*/ 	.byte	0x00, 0xf0, 0x11, 0x00


	//----- nvinfo : EIATTR_KPARAM_INFO
	.align		4
.L_111:
        /*0018*/ 	.byte	0x04, 0x17
        /*001a*/ 	.short	(.L_113 - .L_112)
.L_112:
        /*001c*/ 	.word	0x00000000
        /*0020*/ 	.short	0x0001
        /*0022*/ 	.short	0x0008
        /*0024*/ 	.byte	0x00, 0xf5, 0x21, 0x00


	//----- nvinfo : EIATTR_KPARAM_INFO
	.align		4
.L_113:
        /*0028*/ 	.byte	0x04, 0x17
        /*002a*/ 	.short	(.L_115 - .L_114)
.L_114:
        /*002c*/ 	.word	0x00000000
        /*0030*/ 	.short	0x0000
        /*0032*/ 	.short	0x0000
        /*0034*/ 	.byte	0x00, 0xf5, 0x21, 0x00


	//----- nvinfo : EIATTR_SPARSE_MMA_MASK
	.align		4
.L_115:
        /*0038*/ 	.byte	0x03, 0x50
        /*003a*/ 	.short	0x0000


	//----- nvinfo : EIATTR_MAXREG_COUNT
	.align		4
        /*003c*/ 	.byte	0x03, 0x1b
        /*003e*/ 	.short	0x00ff


	//----- nvinfo : EIATTR_MERCURY_ISA_VERSION
	.align		4
        /*0040*/ 	.byte	0x03, 0x5f
        /*0042*/ 	.short	0x0101


	//----- nvinfo : EIATTR_VRC_CTA_INIT_COUNT
	.align		4
        /*0044*/ 	.byte	0x02, 0x4a
	.zero		1
	.zero		1


	//----- nvinfo : EIATTR_EXIT_INSTR_OFFSETS
	.align		4
        /*0048*/ 	.byte	0x04, 0x1c
        /*004a*/ 	.short	(.L_117 - .L_116)


	//   ....[0]....
.L_116:
        /*004c*/ 	.word	0x000002e0


	//----- nvinfo : EIATTR_CBANK_PARAM_SIZE
	.align		4
.L_117:
        /*0050*/ 	.byte	0x03, 0x19
        /*0052*/ 	.short	0x0014


	//----- nvinfo : EIATTR_PARAM_CBANK
	.align		4
        /*0054*/ 	.byte	0x04, 0x0a
        /*0056*/ 	.short	(.L_119 - .L_118)
	.align		4
.L_118:
        /*0058*/ 	.word	index@(.nv.constant0._Z15fwtBatch2KernelPdS_i)
        /*005c*/ 	.short	0x0380
        /*005e*/ 	.short	0x0014


	//----- nvinfo : EIATTR_SW_WAR
	.align		4
.L_119:
        /*0060*/ 	.byte	0x04, 0x36
        /*0062*/ 	.short	(.L_121 - .L_120)
.L_120:
        /*0064*/ 	.word	0x00000008
.L_121:


//--------------------- .nv.info._Z15fwtBatch1KernelPfS_i --------------------------
	.section	.nv.info._Z15fwtBatch1KernelPfS_i,"",@"SHT_CUDA_INFO"
	.sectionflags	@""
	.align	4


	//----- nvinfo : EIATTR_CUDA_API_VERSION
	.align		4
        /*0000*/ 	.byte	0x04, 0x37
        /*0002*/ 	.short	(.L_123 - .L_122)
.L_122:
        /*0004*/ 	.word	0x00000082


	//----- nvinfo : EIATTR_KPARAM_INFO
	.align		4
.L_123:
        /*0008*/ 	.byte	0x04, 0x17
        /*000a*/ 	.short	(.L_125 - .L_124)
.L_124:
        /*000c*/ 	.word	0x00000000
        /*0010*/ 	.short	0x0002
        /*0012*/ 	.short	0x0010
        /*0014*/ 	.byte	0x00, 0xf0, 0x11, 0x00


	//----- nvinfo : EIATTR_KPARAM_INFO
	.align		4
.L_125:
        /*0018*/ 	.byte	0x04, 0x17
        /*001a*/ 	.short	(.L_127 - .L_126)
.L_126:
        /*001c*/ 	.word	0x00000000
        /*0020*/ 	.short	0x0001
        /*0022*/ 	.short	0x0008
        /*0024*/ 	.byte	0x00, 0xf5, 0x21, 0x00


	//----- nvinfo : EIATTR_KPARAM_INFO
	.align		4
.L_127:
        /*0028*/ 	.byte	0x04, 0x17
        /*002a*/ 	.short	(.L_129 - .L_128)
.L_128:
        /*002c*/ 	.word	0x00000000
        /*0030*/ 	.short	0x0000
        /*0032*/ 	.short	0x0000
        /*0034*/ 	.byte	0x00, 0xf5, 0x21, 0x00


	//----- nvinfo : EIATTR_SPARSE_MMA_MASK
	.align		4
.L_129:
        /*0038*/ 	.byte	0x03, 0x50
        /*003a*/ 	.short	0x0000


	//----- nvinfo : EIATTR_MAXREG_COUNT
	.align		4
        /*003c*/ 	.byte	0x03, 0x1b
        /*003e*/ 	.short	0x00ff


	//----- nvinfo : EIATTR_NUM_BARRIERS
	.align		4
        /*0040*/ 	.byte	0x02, 0x4c
        /*0042*/ 	.byte	0x01
	.zero		1


	//----- nvinfo : EIATTR_MERCURY_ISA_VERSION
	.align		4
        /*0044*/ 	.byte	0x03, 0x5f
        /*0046*/ 	.short	0x0101


	//----- nvinfo : EIATTR_VRC_CTA_INIT_COUNT
	.align		4
        /*0048*/ 	.byte	0x02, 0x4a
	.zero		1
	.zero		1


	//----- nvinfo : EIATTR_EXIT_INSTR_OFFSETS
	.align		4
        /*004c*/ 	.byte	0x04, 0x1c
        /*004e*/ 	.short	(.L_131 - .L_130)


	//   ....[0]....
.L_130:
        /*0050*/ 	.word	0x00000c80


	//   ....[1]....
        /*0054*/ 	.word	0x00000d80


	//----- nvinfo : EIATTR_CRS_STACK_SIZE
	.align		4
.L_131:
        /*0058*/ 	.byte	0x04, 0x1e
        /*005a*/ 	.short	(.L_133 - .L_132)
.L_132:
        /*005c*/ 	.word	0x00000000


	//----- nvinfo : EIATTR_CBANK_PARAM_SIZE
	.align		4
.L_133:
        /*0060*/ 	.byte	0x03, 0x19
        /*0062*/ 	.short	0x0014


	//----- nvinfo : EIATTR_PARAM_CBANK
	.align		4
        /*0064*/ 	.byte	0x04, 0x0a
        /*0066*/ 	.short	(.L_135 - .L_134)
	.align		4
.L_134:
        /*0068*/ 	.word	index@(.nv.constant0._Z15fwtBatch1KernelPfS_i)
        /*006c*/ 	.short	0x0380
        /*006e*/ 	.short	0x0014


	//----- nvinfo : EIATTR_SW_WAR
	.align		4
.L_135:
        /*0070*/ 	.byte	0x04, 0x36
        /*0072*/ 	.short	(.L_137 - .L_136)
.L_136:
        /*0074*/ 	.word	0x00000008
.L_137:


//--------------------- .nv.info._Z15fwtBatch1KernelPdS_i --------------------------
	.section	.nv.info._Z15fwtBatch1KernelPdS_i,"",@"SHT_CUDA_INFO"
	.sectionflags	@""
	.align	4


	//----- nvinfo : EIATTR_CUDA_API_VERSION
	.align		4
        /*0000*/ 	.byte	0x04, 0x37
        /*0002*/ 	.short	(.L_139 - .L_138)
.L_138:
        /*0004*/ 	.word	0x00000082


	//----- nvinfo : EIATTR_KPARAM_INFO
	.align		4
.L_139:
        /*0008*/ 	.byte	0x04, 0x17
        /*000a*/ 	.short	(.L_141 - .L_140)
.L_140:
        /*000c*/ 	.word	0x00000000
        /*0010*/ 	.short	0x0002
        /*0012*/ 	.short	0x0010
        /*0014*/ 	.byte	0x00, 0xf0, 0x11, 0x00


	//----- nvinfo : EIATTR_KPARAM_INFO
	.align		4
.L_141:
        /*0018*/ 	.byte	0x04, 0x17
        /*001a*/ 	.short	(.L_143 - .L_142)
.L_142:
        /*001c*/ 	.word	0x00000000
        /*0020*/ 	.short	0x0001
        /*0022*/ 	.short	0x0008
        /*0024*/ 	.byte	0x00, 0xf5, 0x21, 0x00


	//----- nvinfo : EIATTR_KPARAM_INFO
	.align		4
.L_143:
        /*0028*/ 	.byte	0x04, 0x17
        /*002a*/ 	.short	(.L_145 - .L_144)
.L_144:
        /*002c*/ 	.word	0x00000000
        /*0030*/ 	.short	0x0000
        /*0032*/ 	.short	0x0000
        /*0034*/ 	.byte	0x00, 0xf5, 0x21, 0x00


	//----- nvinfo : EIATTR_SPARSE_MMA_MASK
	.align		4
.L_145:
        /*0038*/ 	.byte	0x03, 0x50
        /*003a*/ 	.short	0x0000


	//----- nvinfo : EIATTR_MAXREG_COUNT
	.align		4
        /*003c*/ 	.byte	0x03, 0x1b
        /*003e*/ 	.short	0x00ff


	//----- nvinfo : EIATTR_NUM_BARRIERS
	.align		4
        /*0040*/ 	.byte	0x02, 0x4c
        /*0042*/ 	.byte	0x01
	.zero		1


	//----- nvinfo : EIATTR_MERCURY_ISA_VERSION
	.align		4
        /*0044*/ 	.byte	0x03, 0x5f
        /*0046*/ 	.short	0x0101


	//----- nvinfo : EIATTR_VRC_CTA_INIT_COUNT
	.align		4
        /*0048*/ 	.byte	0x02, 0x4a
	.zero		1
	.zero		1


	//----- nvinfo : EIATTR_EXIT_INSTR_OFFSETS
	.align		4
        /*004c*/ 	.byte	0x04, 0x1c
        /*004e*/ 	.short	(.L_147 - .L_146)


	//   ....[0]....
.L_146:
        /*0050*/ 	.word	0x00000c80


	//   ....[1]....
        /*0054*/ 	.word	0x00000d80


	//----- nvinfo : EIATTR_CRS_STACK_SIZE
	.align		4
.L_147:
        /*0058*/ 	.byte	0x04, 0x1e
        /*005a*/ 	.short	(.L_149 - .L_148)
.L_148:
        /*005c*/ 	.word	0x00000000


	//----- nvinfo : EIATTR_CBANK_PARAM_SIZE
	.align		4
.L_149:
        /*0060*/ 	.byte	0x03, 0x19
        /*0062*/ 	.short	0x0014


	//----- nvinfo : EIATTR_PARAM_CBANK
	.align		4
        /*0064*/ 	.byte	0x04, 0x0a
        /*0066*/ 	.short	(.L_151 - .L_150)
	.align		4
.L_150:
        /*0068*/ 	.word	index@(.nv.constant0._Z15fwtBatch1KernelPdS_i)
        /*006c*/ 	.short	0x0380
        /*006e*/ 	.short	0x0014


	//----- nvinfo : EIATTR_SW_WAR
	.align		4
.L_151:
        /*0070*/ 	.byte	0x04, 0x36
        /*0072*/ 	.short	(.L_153 - .L_152)
.L_152:
        /*0074*/ 	.word	0x00000008
.L_153:


//--------------------- .nv.callgraph             --------------------------
	.section	.nv.callgraph,"",@"SHT_CUDA_CALLGRAPH"
	.align	4
	.sectionentsize	8
	.align		4
        /*0000*/ 	.word	0x00000000
	.align		4
        /*0004*/ 	.word	0xffffffff
	.align		4
        /*0008*/ 	.word	0x00000000
	.align		4
        /*000c*/ 	.word	0xfffffffe
	.align		4
        /*0010*/ 	.word	0x00000000
	.align		4
        /*0014*/ 	.word	0xfffffffd
	.align		4
        /*0018*/ 	.word	0x00000000
	.align		4
        /*001c*/ 	.word	0xfffffffc


//--------------------- .text._Z21relative_error_kernelPdPfS0_i --------------------------
	.section	.text._Z21relative_error_kernelPdPfS0_i,"ax",@progbits
	.align	128
        .global         _Z21relative_error_kernelPdPfS0_i
        .type           _Z21relative_error_kernelPdPfS0_i,@function
        .size           _Z21relative_error_kernelPdPfS0_i,(.L_x_50 - _Z21relative_error_kernelPdPfS0_i)
        .other          _Z21relative_error_kernelPdPfS0_i,@"STO_CUDA_ENTRY STV_DEFAULT"
_Z21relative_error_kernelPdPfS0_i:
.text._Z21relative_error_kernelPdPfS0_i:
[----:B------:R-:W-:Y:S01]  /*0000*/  LDC R1, c[0x0][0x37c] ;  /* 0x0000df00ff017b82 */ /* 0x000fe20000000800 */
[----:B------:R-:W0:Y:S07]  /*0010*/  S2R R0, SR_TID.X ;  /* 0x0000000000007919 */ /* 0x000e2e0000002100 */
[----:B------:R-:W0:Y:S01]  /*0020*/  S2UR UR4, SR_CTAID.X ;  /* 0x00000000000479c3 */ /* 0x000e220000002500 */
[----:B------:R-:W1:Y:S07]  /*0030*/  LDCU UR5, c[0x0][0x398] ;  /* 0x00007300ff0577ac */ /* 0x000e6e0008000800 */
[----:B------:R-:W0:Y:S02]  /*0040*/  LDC R9, c[0x0][0x360] ;  /* 0x0000d800ff097b82 */ /* 0x000e240000000800 */
[----:B0-----:R-:W-:-:S05]  /*0050*/  IMAD R9, R9, UR4, R0 ;  /* 0x0000000409097c24 */ /* 0x001fca000f8e0200 */
[----:B-1----:R-:W-:-:S13]  /*0060*/  ISETP.GE.AND P0, PT, R9, UR5, PT ;  /* 0x0000000509007c0c */ /* 0x002fda000bf06270 */
[----:B------:R-:W-:Y:S05]  /*0070*/  @P0 EXIT ;  /* 0x000000000000094d */ /* 0x000fea0003800000 */
[----:B------:R-:W0:Y:S01]  /*0080*/  LDC.64 R2, c[0x0][0x380] ;  /* 0x0000e000ff027b82 */ /* 0x000e220000000a00 */
[----:B------:R-:W1:Y:S07]  /*0090*/  LDCU.64 UR4, c[0x0][0x358] ;  /* 0x00006b00ff0477ac */ /* 0x000e6e0008000a00 */
[----:B------:R-:W2:Y:S08]  /*00a0*/  LDC.64 R4, c[0x0][0x388] ;  /* 0x0000e200ff047b82 */ /* 0x000eb00000000a00 */
[----:B------:R-:W3:Y:S01]  /*00b0*/  LDC.64 R6, c[0x0][0x390] ;  /* 0x0000e400ff067b82 */ /* 0x000ee20000000a00 */
[----:B0-----:R-:W-:-:S06]  /*00c0*/  IMAD.WIDE R2, R9, 0x8, R2 ;  /* 0x0000000809027825 */ /* 0x001fcc00078e0202 */
[----:B-1----:R-:W4:Y:S01]  /*00d0*/  LDG.E.64 R2, desc[UR4][R2.64] ;  /* 0x0000000402027981 */ /* 0x002f22000c1e1b00 */
[----:B--2---:R-:W-:-:S05]  /*00e0*/  IMAD.WIDE R4, R9, 0x4, R4 ;  /* 0x0000000409047825 */ /* 0x004fca00078e0204 */
[----:B------:R-:W2:Y:S01]  /*00f0*/  LDG.E R0, desc[UR4][R4.64] ;  /* 0x0000000404007981 */ /* 0x000ea2000c1e1900 */
[----:B---3--:R-:W-:Y:S01]  /*0100*/  IMAD.WIDE R6, R9, 0x4, R6 ;  /* 0x0000000409067825 */ /* 0x008fe200078e0206 */
[----:B----4-:R-:W0:Y:S02]  /*0110*/  F2F.F32.F64 R8, R2 ;  /* 0x0000000200087310 */ /* 0x010e240000301000 */
[----:B0-----:R-:W-:-:S13]  /*0120*/  FSETP.GEU.AND P0, PT, |R8|, 1.175494350822287508e-38, PT ;  /* 0x008000000800780b */ /* 0x001fda0003f0e200 */
[----:B------:R-:W-:Y:S01]  /*0130*/  @!P0 FMUL R8, R8, 16777216 ;  /* 0x4b80000008088820 */ /* 0x000fe20000400000 */
[----:B--2---:R-:W-:-:S03]  /*0140*/  @!P0 FMUL R0, R0, 16777216 ;  /* 0x4b80000000008820 */ /* 0x004fc60000400000 */
[----:B------:R-:W0:Y:S02]  /*0150*/  MUFU.RCP R11, R8 ;  /* 0x00000008000b7308 */ /* 0x000e240000001000 */
[----:B0-----:R-:W-:-:S05]  /*0160*/  FMUL R11, R11, R0 ;  /* 0x000000000b0b7220 */ /* 0x001fca0000400000 */
[----:B------:R-:W-:Y:S01]  /*0170*/  STG.E desc[UR4][R6.64], R11 ;  /* 0x0000000b06007986 */ /* 0x000fe2000c101904 */
[----:B------:R-:W-:Y:S05]  /*0180*/  EXIT ;  /* 0x000000000000794d */ /* 0x000fea0003800000 */
.L_x_0:
[----:B------:R-:W-:-:S00]  /*0190*/  BRA `(.L_x_0) ;  /* 0xfffffffc00fc7947 */ /* 0x000fc0000383ffff */
[----:B------:R-:W-:-:S00]  /*01a0*/  NOP ;  /* 0x0000000000007918 */ /* 0x000fc00000000000 */
        /* <DEDUP_REMOVED lines=13> */
.L_x_50:


//--------------------- .text._Z14modulateKernelPfS_i --------------------------
	.section	.text._Z14modulateKernelPfS_i,"ax",@progbits
	.align	128
        .global         _Z14modulateKernelPfS_i
        .type           _Z14modulateKernelPfS_i,@function
        .size           _Z14modulateKernelPfS_i,(.L_x_48 - _Z14modulateKernelPfS_i)
        .other          _Z14modulateKernelPfS_i,@"STO_CUDA_ENTRY STV_DEFAULT"
_Z14modulateKernelPfS_i:
.text._Z14modulateKernelPfS_i:
[----:B------:R-:W-:Y:S01]  /*0000*/  LDC R1, c[0x0][0x37c] ;  /* 0x0000df00ff017b82 */ /* 0x000fe20000000800 */
[----:B------:R-:W0:Y:S01]  /*0010*/  LDCU UR6, c[0x0][0x390] ;  /* 0x00007200ff0677ac */ /* 0x000e220008000800 */
[----:B------:R-:W1:Y:S06]  /*0020*/  S2R R3, SR_TID.X ;  /* 0x0000000000037919 */ /* 0x000e6c0000002100 */
[----:B------:R-:W1:Y:S08]  /*0030*/  S2UR UR4, SR_CTAID.X ;  /* 0x00000000000479c3 */ /* 0x000e700000002500 */
[----:B------:R-:W1:Y:S01]  /*0040*/  LDC R4, c[0x0][0x360] ;  /* 0x0000d800ff047b82 */ /* 0x000e620000000800 */
[----:B------:R-:W2:Y:S01]  /*0050*/  LDCU UR5, c[0x0][0x370] ;  /* 0x00006e00ff0577ac */ /* 0x000ea20008000800 */
[----:B0-----:R-:W-:-:S05]  /*0060*/  I2FP.F32.S32 R0, UR6 ;  /* 0x0000000600007c45 */ /* 0x001fca0008201400 */
[----:B------:R-:W-:-:S05]  /*0070*/  VIADD R2, R0, 0x1800000 ;  /* 0x0180000000027836 */ /* 0x000fca0000000000 */
[----:B------:R-:W-:-:S04]  /*0080*/  LOP3.LUT R2, R2, 0x7f800000, RZ, 0xc0, !PT ;  /* 0x7f80000002027812 */ /* 0x000fc800078ec0ff */
[----:B------:R-:W-:Y:S01]  /*0090*/  ISETP.GT.U32.AND P0, PT, R2, 0x1ffffff, PT ;  /* 0x01ffffff0200780c */ /* 0x000fe20003f04070 */
[C---:B-1----:R-:W-:Y:S02]  /*00a0*/  IMAD R3, R4.reuse, UR4, R3 ;  /* 0x0000000404037c24 */ /* 0x042fe4000f8e0203 */
[----:B--2---:R-:W-:-:S10]  /*00b0*/  IMAD R2, R4, UR5, RZ ;  /* 0x0000000504027c24 */ /* 0x004fd4000f8e02ff */
[----:B------:R-:W-:Y:S05]  /*00c0*/  @P0 BRA `(.L_x_1) ;  /* 0x00000000000c0947 */ /* 0x000fea0003800000 */
[----:B------:R-:W-:-:S07]  /*00d0*/  MOV R4, 0xf0 ;  /* 0x000000f000047802 */ /* 0x000fce0000000f00 */
[----:B------:R-:W-:Y:S05]  /*00e0*/  CALL.REL.NOINC `($__internal_0_$__cuda_sm20_rcp_rn_f32_slowpath) ;  /* 0x0000000400687944 */ /* 0x000fea0003c00000 */
[----:B------:R-:W-:Y:S05]  /*00f0*/  BRA `(.L_x_2) ;  /* 0x0000000000107947 */ /* 0x000fea0003800000 */
.L_x_1:
[----:B------:R-:W0:Y:S02]  /*0100*/  MUFU.RCP R5, R0 ;  /* 0x0000000000057308 */ /* 0x000e240000001000 */
[----:B0-----:R-:W-:-:S04]  /*0110*/  FFMA R4, R0, R5, -1 ;  /* 0xbf80000000047423 */ /* 0x001fc80000000005 */
[----:B------:R-:W-:-:S04]  /*0120*/  FADD.FTZ R4, -R4, -RZ ;  /* 0x800000ff04047221 */ /* 0x000fc80000010100 */
[----:B------:R-:W-:-:S07]  /*0130*/  FFMA R0, R5, R4, R5 ;  /* 0x0000000405007223 */ /* 0x000fce0000000005 */
.L_x_2:
[----:B------:R-:W0:Y:S02]  /*0140*/  LDCU UR6, c[0x0][0x390] ;  /* 0x00007200ff0677ac */ /* 0x000e240008000800 */
[----:B0-----:R-:W-:-:S13]  /*0150*/  ISETP.GE.AND P0, PT, R3, UR6, PT ;  /* 0x0000000603007c0c */ /* 0x001fda000bf06270 */
[----:B------:R-:W-:Y:S05]  /*0160*/  @P0 EXIT ;  /* 0x000000000000094d */ /* 0x000fea0003800000 */
[----:B------:R-:W0:Y:S01]  /*0170*/  I2F.U32.RP R9, R2 ;  /* 0x0000000200097306 */ /* 0x000e220000209000 */
[C---:B------:R-:W-:Y:S01]  /*0180*/  IMAD.IADD R6, R2.reuse, 0x1, R3 ;  /* 0x0000000102067824 */ /* 0x040fe200078e0203 */
[----:B------:R-:W-:Y:S01]  /*0190*/  IADD3 R11, PT, PT, RZ, -R2, RZ ;  /* 0x80000002ff0b7210 */ /* 0x000fe20007ffe0ff */
[----:B------:R-:W1:Y:S01]  /*01a0*/  LDCU.64 UR4, c[0x0][0x358] ;  /* 0x00006b00ff0477ac */ /* 0x000e620008000a00 */
[----:B------:R-:W-:Y:S01]  /*01b0*/  ISETP.NE.U32.AND P2, PT, R2, RZ, PT ;  /* 0x000000ff0200720c */ /* 0x000fe20003f45070 */
[----:B------:R-:W-:Y:S01]  /*01c0*/  BSSY.RECONVERGENT B0, `(.L_x_3) ;  /* 0x0000029000007945 */ /* 0x000fe20003800200 */
[C---:B------:R-:W-:Y:S02]  /*01d0*/  ISETP.GE.AND P0, PT, R6.reuse, UR6, PT ;  /* 0x0000000606007c0c */ /* 0x040fe4000bf06270 */
[----:B------:R-:W-:Y:S02]  /*01e0*/  VIMNMX R7, PT, PT, R6, UR6, !PT ;  /* 0x0000000606077c48 */ /* 0x000fe4000ffe0100 */
[----:B------:R-:W-:-:S04]  /*01f0*/  SEL R8, RZ, 0x1, P0 ;  /* 0x00000001ff087807 */ /* 0x000fc80000000000 */
[----:B------:R-:W-:Y:S01]  /*0200*/  IADD3 R7, PT, PT, R7, -R6, -R8 ;  /* 0x8000000607077210 */ /* 0x000fe20007ffe808 */
[----:B0-----:R-:W0:Y:S02]  /*0210*/  MUFU.RCP R9, R9 ;  /* 0x0000000900097308 */ /* 0x001e240000001000 */
[----:B0-----:R-:W-:-:S06]  /*0220*/  VIADD R4, R9, 0xffffffe ;  /* 0x0ffffffe09047836 */ /* 0x001fcc0000000000 */
[----:B------:R0:W2:Y:S02]  /*0230*/  F2I.FTZ.U32.TRUNC.NTZ R5, R4 ;  /* 0x0000000400057305 */ /* 0x0000a4000021f000 */
[----:B0-----:R-:W-:Y:S02]  /*0240*/  HFMA2 R4, -RZ, RZ, 0, 0 ;  /* 0x00000000ff047431 */ /* 0x001fe400000001ff */
[----:B--2---:R-:W-:-:S04]  /*0250*/  IMAD R11, R11, R5, RZ ;  /* 0x000000050b0b7224 */ /* 0x004fc800078e02ff */
[----:B------:R-:W-:-:S06]  /*0260*/  IMAD.HI.U32 R10, R5, R11, R4 ;  /* 0x0000000b050a7227 */ /* 0x000fcc00078e0004 */
[----:B------:R-:W-:-:S04]  /*0270*/  IMAD.HI.U32 R5, R10, R7, RZ ;  /* 0x000000070a057227 */ /* 0x000fc800078e00ff */
[----:B------:R-:W-:-:S04]  /*0280*/  IMAD.MOV R4, RZ, RZ, -R5 ;  /* 0x000000ffff047224 */ /* 0x000fc800078e0a05 */
[----:B------:R-:W-:-:S05]  /*0290*/  IMAD R7, R2, R4, R7 ;  /* 0x0000000402077224 */ /* 0x000fca00078e0207 */
[----:B------:R-:W-:-:S13]  /*02a0*/  ISETP.GE.U32.AND P0, PT, R7, R2, PT ;  /* 0x000000020700720c */ /* 0x000fda0003f06070 */
[----:B------:R-:W-:Y:S01]  /*02b0*/  @P0 IADD3 R7, PT, PT, -R2, R7, RZ ;  /* 0x0000000702070210 */ /* 0x000fe20007ffe1ff */
[----:B------:R-:W-:-:S03]  /*02c0*/  @P0 VIADD R5, R5, 0x1 ;  /* 0x0000000105050836 */ /* 0x000fc60000000000 */
[----:B------:R-:W-:-:S13]  /*02d0*/  ISETP.GE.U32.AND P1, PT, R7, R2, PT ;  /* 0x000000020700720c */ /* 0x000fda0003f26070 */
[----:B------:R-:W-:Y:S02]  /*02e0*/  @P1 IADD3 R5, PT, PT, R5, 0x1, RZ ;  /* 0x0000000105051810 */ /* 0x000fe40007ffe0ff */
[----:B------:R-:W-:-:S05]  /*02f0*/  @!P2 LOP3.LUT R5, RZ, R2, RZ, 0x33, !PT ;  /* 0x00000002ff05a212 */ /* 0x000fca00078e33ff */
[----:B------:R-:W-:-:S05]  /*0300*/  IMAD.IADD R8, R8, 0x1, R5 ;  /* 0x0000000108087824 */ /* 0x000fca00078e0205 */
[C---:B------:R-:W-:Y:S02]  /*0310*/  LOP3.LUT R4, R8.reuse, 0x3, RZ, 0xc0, !PT ;  /* 0x0000000308047812 */ /* 0x040fe400078ec0ff */
[----:B------:R-:W-:Y:S02]  /*0320*/  ISETP.GE.U32.AND P1, PT, R8, 0x3, PT ;  /* 0x000000030800780c */ /* 0x000fe40003f26070 */
[----:B------:R-:W-:-:S13]  /*0330*/  ISETP.NE.AND P0, PT, R4, 0x3, PT ;  /* 0x000000030400780c */ /* 0x000fda0003f05270 */
[----:B-1----:R-:W-:Y:S05]  /*0340*/  @!P0 BRA `(.L_x_4) ;  /* 0x0000000000408947 */ /* 0x002fea0003800000 */
[----:B------:R-:W0:Y:S01]  /*0350*/  LDC.64 R4, c[0x0][0x380] ;  /* 0x0000e000ff047b82 */ /* 0x000e220000000a00 */
[----:B------:R-:W-:-:S04]  /*0360*/  IADD3 R8, PT, PT, R8, 0x1, RZ ;  /* 0x0000000108087810 */ /* 0x000fc80007ffe0ff */
[----:B------:R-:W-:-:S03]  /*0370*/  LOP3.LUT R8, R8, 0x3, RZ, 0xc0, !PT ;  /* 0x0000000308087812 */ /* 0x000fc600078ec0ff */
[----:B------:R-:W1:Y:S02]  /*0380*/  LDC.64 R6, c[0x0][0x388] ;  /* 0x0000e200ff067b82 */ /* 0x000e640000000a00 */
[----:B------:R-:W-:-:S07]  /*0390*/  IMAD.MOV R12, RZ, RZ, -R8 ;  /* 0x000000ffff0c7224 */ /* 0x000fce00078e0a08 */
.L_x_5:
[----:B-1----:R-:W-:-:S04]  /*03a0*/  IMAD.WIDE R10, R3, 0x4, R6 ;  /* 0x00000004030a7825 */ /* 0x002fc800078e0206 */
[----:B0-2---:R-:W-:Y:S02]  /*03b0*/  IMAD.WIDE R8, R3, 0x4, R4 ;  /* 0x0000000403087825 */ /* 0x005fe400078e0204 */
[----:B------:R-:W2:Y:S04]  /*03c0*/  LDG.E R11, desc[UR4][R10.64] ;  /* 0x000000040a0b7981 */ /* 0x000ea8000c1e1900 */
[----:B------:R-:W3:Y:S01]  /*03d0*/  LDG.E R14, desc[UR4][R8.64] ;  /* 0x00000004080e7981 */ /* 0x000ee2000c1e1900 */
[----:B------:R-:W-:Y:S01]  /*03e0*/  IADD3 R12, PT, PT, R12, 0x1, RZ ;  /* 0x000000010c0c7810 */ /* 0x000fe20007ffe0ff */
[----:B------:R-:W-:-:S03]  /*03f0*/  IMAD.IADD R3, R2, 0x1, R3 ;  /* 0x0000000102037824 */ /* 0x000fc600078e0203 */
[----:B------:R-:W-:Y:S01]  /*0400*/  ISETP.NE.AND P0, PT, R12, RZ, PT ;  /* 0x000000ff0c00720c */ /* 0x000fe20003f05270 */
[----:B--2---:R-:W-:-:S04]  /*0410*/  FMUL R13, R11, R0 ;  /* 0x000000000b0d7220 */ /* 0x004fc80000400000 */
[----:B---3--:R-:W-:-:S05]  /*0420*/  FMUL R13, R13, R14 ;  /* 0x0000000e0d0d7220 */ /* 0x008fca0000400000 */
[----:B------:R2:W-:Y:S03]  /*0430*/  STG.E desc[UR4][R8.64], R13 ;  /* 0x0000000d08007986 */ /* 0x0005e6000c101904 */
[----:B------:R-:W-:Y:S05]  /*0440*/  @P0 BRA `(.L_x_5) ;  /* 0xfffffffc00d40947 */ /* 0x000fea000383ffff */
.L_x_4:
[----:B------:R-:W-:Y:S05]  /*0450*/  BSYNC.RECONVERGENT B0 ;  /* 0x0000000000007941 */ /* 0x000fea0003800200 */
.L_x_3:
[----:B------:R-:W-:Y:S05]  /*0460*/  @!P1 EXIT ;  /* 0x000000000000994d */ /* 0x000fea0003800000 */
.L_x_6:
[----:B------:R-:W2:Y:S08]  /*0470*/  LDC.64 R4, c[0x0][0x388] ;  /* 0x0000e200ff047b82 */ /* 0x000eb00000000a00 */
[----:B-1----:R-:W0:Y:S01]  /*0480*/  LDC.64 R6, c[0x0][0x380] ;  /* 0x0000e000ff067b82 */ /* 0x002e220000000a00 */
[----:B--2---:R-:W-:-:S05]  /*0490*/  IMAD.WIDE R8, R3, 0x4, R4 ;  /* 0x0000000403087825 */ /* 0x004fca00078e0204 */
[----:B------:R-:W2:Y:S01]  /*04a0*/  LDG.E R5, desc[UR4][R8.64] ;  /* 0x0000000408057981 */ /* 0x000ea2000c1e1900 */
[----:B0-----:R-:W-:-:S05]  /*04b0*/  IMAD.WIDE R12, R3, 0x4, R6 ;  /* 0x00000004030c7825 */ /* 0x001fca00078e0206 */
[----:B------:R-:W3:Y:S01]  /*04c0*/  LDG.E R4, desc[UR4][R12.64] ;  /* 0x000000040c047981 */ /* 0x000ee2000c1e1900 */
[----:B------:R-:W-:-:S04]  /*04d0*/  IMAD.WIDE R6, R2, 0x4, R12 ;  /* 0x0000000402067825 */ /* 0x000fc800078e020c */
[----:B--2---:R-:W-:-:S04]  /*04e0*/  FMUL R5, R5, R0 ;  /* 0x0000000005057220 */ /* 0x004fc80000400000 */
[----:B---3--:R-:W-:Y:S01]  /*04f0*/  FMUL R15, R5, R4 ;  /* 0x00000004050f7220 */ /* 0x008fe20000400000 */
[----:B------:R-:W-:-:S04]  /*0500*/  IMAD.WIDE R4, R2, 0x4, R8 ;  /* 0x0000000402047825 */ /* 0x000fc800078e0208 */
[----:B------:R0:W-:Y:S04]  /*0510*/  STG.E desc[UR4][R12.64], R15 ;  /* 0x0000000f0c007986 */ /* 0x0001e8000c101904 */
[----:B------:R-:W2:Y:S04]  /*0520*/  LDG.E R11, desc[UR4][R4.64] ;  /* 0x00000004040b7981 */ /* 0x000ea8000c1e1900 */
        /* <DEDUP_REMOVED lines=9> */
[----:B0-----:R-:W-:-:S04]  /*05c0*/  IMAD.WIDE R12, R2, 0x4, R10 ;  /* 0x00000004020c7825 */ /* 0x001fc800078e020a */
[----:B--2---:R-:W-:-:S04]  /*05d0*/  FMUL R19, R19, R0 ;  /* 0x0000000013137220 */ /* 0x004fc80000400000 */
[----:B---3--:R-:W-:-:S05]  /*05e0*/  FMUL R19, R19, R14 ;  /* 0x0000000e13137220 */ /* 0x008fca0000400000 */
[----:B------:R1:W-:Y:S04]  /*05f0*/  STG.E desc[UR4][R10.64], R19 ;  /* 0x000000130a007986 */ /* 0x0003e8000c101904 */
[----:B------:R-:W2:Y:S04]  /*0600*/  LDG.E R5, desc[UR4][R4.64] ;  /* 0x0000000404057981 */ /* 0x000ea8000c1e1900 */
[----:B------:R-:W3:Y:S01]  /*0610*/  LDG.E R15, desc[UR4][R12.64] ;  /* 0x000000040c0f7981 */ /* 0x000ee2000c1e1900 */
[----:B------:R-:W-:-:S04]  /*0620*/  LEA R3, R2, R3, 0x2 ;  /* 0x0000000302037211 */ /* 0x000fc800078e10ff */
[----:B------:R-:W-:Y:S01]  /*0630*/  ISETP.GE.AND P0, PT, R3, UR6, PT ;  /* 0x0000000603007c0c */ /* 0x000fe2000bf06270 */
[----:B--2---:R-:W-:-:S04]  /*0640*/  FMUL R14, R5, R0 ;  /* 0x00000000050e7220 */ /* 0x004fc80000400000 */
[----:B---3--:R-:W-:-:S05]  /*0650*/  FMUL R15, R14, R15 ;  /* 0x0000000f0e0f7220 */ /* 0x008fca0000400000 */
[----:B------:R1:W-:Y:S03]  /*0660*/  STG.E desc[UR4][R12.64], R15 ;  /* 0x0000000f0c007986 */ /* 0x0003e6000c101904 */
[----:B------:R-:W-:Y:S05]  /*0670*/  @!P0 BRA `(.L_x_6) ;  /* 0xfffffffc007c8947 */ /* 0x000fea000383ffff */
[----:B------:R-:W-:Y:S05]  /*0680*/  EXIT ;  /* 0x000000000000794d */ /* 0x000fea0003800000 */
        .weak           $__internal_0_$__cuda_sm20_rcp_rn_f32_slowpath
        .type           $__internal_0_$__cuda_sm20_rcp_rn_f32_slowpath,@function
        .size           $__internal_0_$__cuda_sm20_rcp_rn_f32_slowpath,(.L_x_48 - $__internal_0_$__cuda_sm20_rcp_rn_f32_slowpath)
$__internal_0_$__cuda_sm20_rcp_rn_f32_slowpath:
[----:B------:R-:W-:-:S05]  /*0690*/  IMAD.SHL.U32 R5, R0, 0x2, RZ ;  /* 0x0000000200057824 */ /* 0x000fca00078e00ff */
[----:B------:R-:W-:-:S04]  /*06a0*/  SHF.R.U32.HI R5, RZ, 0x18, R5 ;  /* 0x00000018ff057819 */ /* 0x000fc80000011605 */
[----:B------:R-:W-:-:S13]  /*06b0*/  ISETP.NE.U32.AND P0, PT, R5, RZ, PT ;  /* 0x000000ff0500720c */ /* 0x000fda0003f05070 */
[----:B------:R-:W-:Y:S05]  /*06c0*/  @P0 BRA `(.L_x_7) ;  /* 0x00000000002c0947 */ /* 0x000fea0003800000 */
[----:B------:R-:W-:-:S04]  /*06d0*/  SHF.L.U32 R5, R0, 0x1, RZ ;  /* 0x0000000100057819 */ /* 0x000fc800000006ff */
[----:B------:R-:W-:-:S13]  /*06e0*/  ISETP.NE.AND P0, PT, R5, RZ, PT ;  /* 0x000000ff0500720c */ /* 0x000fda0003f05270 */
[----:B------:R2:W3:Y:S01]  /*06f0*/  @!P0 MUFU.RCP R5, R0 ;  /* 0x0000000000058308 */ /* 0x0004e20000001000 */
[----:B------:R-:W-:Y:S05]  /*0700*/  @!P0 BRA `(.L_x_8) ;  /* 0x0000000000a48947 */ /* 0x000fea0003800000 */
[----:B------:R-:W-:-:S04]  /*0710*/  FFMA R6, R0, 1.84467440737095516160e+19, RZ ;  /* 0x5f80000000067823 */ /* 0x000fc800000000ff */
[----:B---3--:R-:W2:Y:S02]  /*0720*/  MUFU.RCP R5, R6 ;  /* 0x0000000600057308 */ /* 0x008ea40000001000 */
[----:B--2---:R-:W-:-:S04]  /*0730*/  FFMA R0, R6, R5, -1 ;  /* 0xbf80000006007423 */ /* 0x004fc80000000005 */
[----:B------:R-:W-:-:S04]  /*0740*/  FADD.FTZ R0, -R0, -RZ ;  /* 0x800000ff00007221 */ /* 0x000fc80000010100 */
[----:B------:R-:W-:-:S04]  /*0750*/  FFMA R0, R5, R0, R5 ;  /* 0x0000000005007223 */ /* 0x000fc80000000005 */
[----:B------:R-:W-:Y:S01]  /*0760*/  FFMA R5, R0, 1.84467440737095516160e+19, RZ ;  /* 0x5f80000000057823 */ /* 0x000fe200000000ff */
[----:B------:R-:W-:Y:S06]  /*0770*/  BRA `(.L_x_8) ;  /* 0x0000000000887947 */ /* 0x000fec0003800000 */
.L_x_7:
[----:B------:R-:W-:-:S05]  /*0780*/  VIADD R6, R5, 0xffffff03 ;  /* 0xffffff0305067836 */ /* 0x000fca0000000000 */
[----:B------:R-:W-:-:S13]  /*0790*/  ISETP.GT.U32.AND P0, PT, R6, 0x1, PT ;  /* 0x000000010600780c */ /* 0x000fda0003f04070 */
[----:B------:R-:W-:Y:S05]  /*07a0*/  @P0 BRA `(.L_x_9) ;  /* 0x0000000000780947 */ /* 0x000fea0003800000 */
[----:B------:R-:W-:Y:S02]  /*07b0*/  LOP3.LUT R7, R0, 0x7fffff, RZ, 0xc0, !PT ;  /* 0x007fffff00077812 */ /* 0x000fe400078ec0ff */
[----:B------:R-:W-:Y:S02]  /*07c0*/  MOV R11, 0x3 ;  /* 0x00000003000b7802 */ /* 0x000fe40000000f00 */
[----:B------:R-:W-:Y:S02]  /*07d0*/  LOP3.LUT R7, R7, 0x3f800000, RZ, 0xfc, !PT ;  /* 0x3f80000007077812 */ /* 0x000fe400078efcff */
[----:B------:R-:W-:Y:S02]  /*07e0*/  SHF.L.U32 R12, R11, R6, RZ ;  /* 0x000000060b0c7219 */ /* 0x000fe400000006ff */
[----:B------:R-:W0:Y:S02]  /*07f0*/  MUFU.RCP R8, R7 ;  /* 0x0000000700087308 */ /* 0x000e240000001000 */
[----:B0-----:R-:W-:-:S04]  /*0800*/  FFMA R9, R7, R8, -1 ;  /* 0xbf80000007097423 */ /* 0x001fc80000000008 */
[----:B------:R-:W-:-:S04]  /*0810*/  FADD.FTZ R9, -R9, -RZ ;  /* 0x800000ff09097221 */ /* 0x000fc80000010100 */
[CCC-:B------:R-:W-:Y:S01]  /*0820*/  FFMA.RM R10, R8.reuse, R9.reuse, R8.reuse ;  /* 0x00000009080a7223 */ /* 0x1c0fe20000004008 */
[----:B------:R-:W-:-:S04]  /*0830*/  FFMA.RP R9, R8, R9, R8 ;  /* 0x0000000908097223 */ /* 0x000fc80000008008 */
[C---:B------:R-:W-:Y:S02]  /*0840*/  LOP3.LUT R8, R10.reuse, 0x7fffff, RZ, 0xc0, !PT ;  /* 0x007fffff0a087812 */ /* 0x040fe400078ec0ff */
[----:B------:R-:W-:Y:S02]  /*0850*/  FSETP.NEU.FTZ.AND P0, PT, R10, R9, PT ;  /* 0x000000090a00720b */ /* 0x000fe40003f1d000 */
[----:B------:R-:W-:Y:S02]  /*0860*/  LOP3.LUT R9, R8, 0x800000, RZ, 0xfc, !PT ;  /* 0x0080000008097812 */ /* 0x000fe400078efcff */
[----:B------:R-:W-:Y:S02]  /*0870*/  SEL R8, RZ, 0xffffffff, !P0 ;  /* 0xffffffffff087807 */ /* 0x000fe40004000000 */
[----:B------:R-:W-:-:S03]  /*0880*/  LOP3.LUT R7, R12, R9, RZ, 0xc0, !PT ;  /* 0x000000090c077212 */ /* 0x000fc600078ec0ff */
[----:B------:R-:W-:Y:S01]  /*0890*/  IMAD.MOV R8, RZ, RZ, -R8 ;  /* 0x000000ffff087224 */ /* 0x000fe200078e0a08 */
[----:B------:R-:W-:-:S04]  /*08a0*/  SHF.R.U32.HI R7, RZ, R6, R7 ;  /* 0x00000006ff077219 */ /* 0x000fc80000011607 */
[----:B------:R-:W-:Y:S02]  /*08b0*/  LOP3.LUT P1, RZ, R8, R6, R9, 0xf8, !PT ;  /* 0x0000000608ff7212 */ /* 0x000fe4000782f809 */
[C---:B------:R-:W-:Y:S02]  /*08c0*/  LOP3.LUT P0, RZ, R7.reuse, 0x1, RZ, 0xc0, !PT ;  /* 0x0000000107ff7812 */ /* 0x040fe4000780c0ff */
[----:B------:R-:W-:-:S04]  /*08d0*/  LOP3.LUT P2, RZ, R7, 0x2, RZ, 0xc0, !PT ;  /* 0x0000000207ff7812 */ /* 0x000fc8000784c0ff */
[----:B------:R-:W-:Y:S02]  /*08e0*/  PLOP3.LUT P0, PT, P0, P1, P2, 0xe0, 0x0 ;  /* 0x000000000000781c */ /* 0x000fe40000703c20 */
[----:B------:R-:W-:Y:S02]  /*08f0*/  LOP3.LUT P1, RZ, R0, 0x7fffff, RZ, 0xc0, !PT ;  /* 0x007fffff00ff7812 */ /* 0x000fe4000782c0ff */
[----:B------:R-:W-:-:S04]  /*0900*/  SEL R6, RZ, 0x1, !P0 ;  /* 0x00000001ff067807 */ /* 0x000fc80004000000 */
[----:B------:R-:W-:-:S04]  /*0910*/  IADD3 R6, PT, PT, -R6, RZ, RZ ;  /* 0x000000ff06067210 */ /* 0x000fc80007ffe1ff */
[----:B------:R-:W-:Y:S01]  /*0920*/  ISETP.GE.AND P0, PT, R6, RZ, PT ;  /* 0x000000ff0600720c */ /* 0x000fe20003f06270 */
[----:B------:R-:W-:-:S05]  /*0930*/  VIADD R6, R5, 0xffffff04 ;  /* 0xffffff0405067836 */ /* 0x000fca0000000000 */
[----:B------:R-:W-:-:S07]  /*0940*/  SHF.R.U32.HI R5, RZ, R6, R9 ;  /* 0x00000006ff057219 */ /* 0x000fce0000011609 */
[----:B------:R-:W-:-:S05]  /*0950*/  @!P0 IADD3 R5, PT, PT, R5, 0x1, RZ ;  /* 0x0000000105058810 */ /* 0x000fca0007ffe0ff */
[----:B------:R-:W-:-:S05]  /*0960*/  @!P1 IMAD.SHL.U32 R5, R5, 0x2, RZ ;  /* 0x0000000205059824 */ /* 0x000fca00078e00ff */
[----:B------:R-:W-:Y:S01]  /*0970*/  LOP3.LUT R5, R5, 0x80000000, R0, 0xf8, !PT ;  /* 0x8000000005057812 */ /* 0x000fe200078ef800 */
[----:B------:R-:W-:Y:S06]  /*0980*/  BRA `(.L_x_8) ;  /* 0x0000000000047947 */ /* 0x000fec0003800000 */
.L_x_9:
[----:B------:R0:W1:Y:S02]  /*0990*/  MUFU.RCP R5, R0 ;  /* 0x0000000000057308 */ /* 0x0000640000001000 */
.L_x_8:
[----:B0123--:R-:W-:Y:S01]  /*09a0*/  MOV R0, R5 ;  /* 0x0000000500007202 */ /* 0x00ffe20000000f00 */
[----:B------:R-:W-:-:S04]  /*09b0*/  IMAD.MOV.U32 R5, RZ, RZ, 0x0 ;  /* 0x00000000ff057424 */ /* 0x000fc800078e00ff */
[----:B------:R-:W-:Y:S05]  /*09c0*/  RET.REL.NODEC R4 `(_Z14modulateKernelPfS_i) ;  /* 0xfffffff4048c7950 */ /* 0x000fea0003c3ffff */
.L_x_10:
        /* <DEDUP_REMOVED lines=11> */
.L_x_48:


//--------------------- .text._Z14modulateKernelPdS_i --------------------------
	.section	.text._Z14modulateKernelPdS_i,"ax",@progbits
	.align	128
        .global         _Z14modulateKernelPdS_i
        .type           _Z14modulateKernelPdS_i,@function
        .size           _Z14modulateKernelPdS_i,(.L_x_49 - _Z14modulateKernelPdS_i)
        .other          _Z14modulateKernelPdS_i,@"STO_CUDA_ENTRY STV_DEFAULT"
_Z14modulateKernelPdS_i:
.text._Z14modulateKernelPdS_i:
[----:B------:R-:W-:Y:S01]  /*0000*/  LDC R1, c[0x0][0x37c] ;  /* 0x0000df00ff017b82 */ /* 0x000fe20000000800 */
[----:B------:R-:W0:Y:S01]  /*0010*/  LDCU UR4, c[0x0][0x390] ;  /* 0x00007200ff0477ac */ /* 0x000e220008000800 */
[----:B------:R-:W1:Y:S06]  /*0020*/  S2R R11, SR_TID.X ;  /* 0x00000000000b7919 */ /* 0x000e6c0000002100 */
[----:B------:R-:W1:Y:S01]  /*0030*/  LDC R0, c[0x0][0x360] ;  /* 0x0000d800ff007b82 */ /* 0x000e620000000800 */
[----:B------:R-:W2:Y:S01]  /*0040*/  LDCU UR5, c[0x0][0x370] ;  /* 0x00006e00ff0577ac */ /* 0x000ea20008000800 */
[----:B0-----:R-:W0:Y:S06]  /*0050*/  I2F.F64 R6, UR4 ;  /* 0x0000000400067d12 */ /* 0x001e2c0008201c00 */
[----:B------:R-:W1:Y:S02]  /*0060*/  S2UR UR4, SR_CTAID.X ;  /* 0x00000000000479c3 */ /* 0x000e640000002500 */
[----:B0-----:R-:W0:Y:S01]  /*0070*/  MUFU.RCP64H R3, R7 ;  /* 0x0000000700037308 */ /* 0x001e220000001800 */
[----:B------:R-:W-:-:S05]  /*0080*/  VIADD R2, R7, 0x300402 ;  /* 0x0030040207027836 */ /* 0x000fca0000000000 */
[----:B------:R-:W-:Y:S01]  /*0090*/  FSETP.GEU.AND P0, PT, |R2|, 5.8789094863358348022e-39, PT ;  /* 0x004004020200780b */ /* 0x000fe20003f0e200 */
[----:B0-----:R-:W-:-:S08]  /*00a0*/  DFMA R4, -R6, R2, 1 ;  /* 0x3ff000000604742b */ /* 0x001fd00000000102 */
[----:B------:R-:W-:-:S08]  /*00b0*/  DFMA R4, R4, R4, R4 ;  /* 0x000000040404722b */ /* 0x000fd00000000004 */
[----:B------:R-:W-:-:S08]  /*00c0*/  DFMA R4, R2, R4, R2 ;  /* 0x000000040204722b */ /* 0x000fd00000000002 */
[----:B------:R-:W-:-:S08]  /*00d0*/  DFMA R8, -R6, R4, 1 ;  /* 0x3ff000000608742b */ /* 0x000fd00000000104 */
[----:B------:R-:W-:Y:S01]  /*00e0*/  DFMA R2, R4, R8, R4 ;  /* 0x000000080402722b */ /* 0x000fe20000000004 */
[C---:B-1----:R-:W-:Y:S02]  /*00f0*/  IMAD R5, R0.reuse, UR4, R11 ;  /* 0x0000000400057c24 */ /* 0x042fe4000f8e020b */
[----:B--2---:R-:W-:Y:S01]  /*0100*/  IMAD R0, R0, UR5, RZ ;  /* 0x0000000500007c24 */ /* 0x004fe2000f8e02ff */
[----:B------:R-:W-:Y:S07]  /*0110*/  @P0 BRA `(.L_x_11) ;  /* 0x0000000000180947 */ /* 0x000fee0003800000 */
[----:B------:R-:W-:-:S05]  /*0120*/  LOP3.LUT R2, R7, 0x7fffffff, RZ, 0xc0, !PT ;  /* 0x7fffffff07027812 */ /* 0x000fca00078ec0ff */
[----:B------:R-:W-:Y:S01]  /*0130*/  VIADD R10, R2, 0xfff00000 ;  /* 0xfff00000020a7836 */ /* 0x000fe20000000000 */
[----:B------:R-:W-:-:S07]  /*0140*/  MOV R2, 0x160 ;  /* 0x0000016000027802 */ /* 0x000fce0000000f00 */
[----:B------:R-:W-:Y:S05]  /*0150*/  CALL.REL.NOINC `($__internal_1_$__cuda_sm20_dblrcp_rn_slowpath_v3) ;  /* 0x00000004005c7944 */ /* 0x000fea0003c00000 */
[----:B------:R-:W-:Y:S01]  /*0160*/  MOV R2, R8 ;  /* 0x0000000800027202 */ /* 0x000fe20000000f00 */
[----:B------:R-:W-:-:S07]  /*0170*/  IMAD.MOV.U32 R3, RZ, RZ, R9 ;  /* 0x000000ffff037224 */ /* 0x000fce00078e0009 */
.L_x_11:
        /* <DEDUP_REMOVED lines=16> */
[----:B0-----:R-:W-:Y:S02]  /*0280*/  IMAD.MOV.U32 R6, RZ, RZ, RZ ;  /* 0x000000ffff067224 */ /* 0x001fe400078e00ff */
[----:B--2---:R-:W-:-:S04]  /*0290*/  IMAD R11, R11, R7, RZ ;  /* 0x000000070b0b7224 */ /* 0x004fc800078e02ff */
[----:B------:R-:W-:-:S06]  /*02a0*/  IMAD.HI.U32 R10, R7, R11, R6 ;  /* 0x0000000b070a7227 */ /* 0x000fcc00078e0006 */
[----:B------:R-:W-:-:S05]  /*02b0*/  IMAD.HI.U32 R7, R10, R9, RZ ;  /* 0x000000090a077227 */ /* 0x000fca00078e00ff */
[----:B------:R-:W-:-:S05]  /*02c0*/  IADD3 R4, PT, PT, -R7, RZ, RZ ;  /* 0x000000ff07047210 */ /* 0x000fca0007ffe1ff */
[----:B------:R-:W-:-:S05]  /*02d0*/  IMAD R9, R0, R4, R9 ;  /* 0x0000000400097224 */ /* 0x000fca00078e0209 */
[----:B------:R-:W-:-:S13]  /*02e0*/  ISETP.GE.U32.AND P0, PT, R9, R0, PT ;  /* 0x000000000900720c */ /* 0x000fda0003f06070 */
[----:B------:R-:W-:Y:S02]  /*02f0*/  @P0 IMAD.IADD R9, R9, 0x1, -R0 ;  /* 0x0000000109090824 */ /* 0x000fe400078e0a00 */
        /* <DEDUP_REMOVED lines=10> */
[----:B------:R-:W-:-:S05]  /*03a0*/  VIADD R4, R4, 0x1 ;  /* 0x0000000104047836 */ /* 0x000fca0000000000 */
[----:B------:R-:W-:Y:S02]  /*03b0*/  LOP3.LUT R4, R4, 0x3, RZ, 0xc0, !PT ;  /* 0x0000000304047812 */ /* 0x000fe400078ec0ff */
[----:B------:R-:W1:Y:S02]  /*03c0*/  LDC.64 R8, c[0x0][0x388] ;  /* 0x0000e200ff087b82 */ /* 0x000e640000000a00 */
[----:B------:R-:W-:-:S07]  /*03d0*/  IADD3 R4, PT, PT, -R4, RZ, RZ ;  /* 0x000000ff04047210 */ /* 0x000fce0007ffe1ff */
.L_x_14:
[----:B-1----:R-:W-:-:S06]  /*03e0*/  IMAD.WIDE R12, R5, 0x8, R8 ;  /* 0x00000008050c7825 */ /* 0x002fcc00078e0208 */
[----:B--2---:R-:W2:Y:S01]  /*03f0*/  LDG.E.64 R12, desc[UR4][R12.64] ;  /* 0x000000040c0c7981 */ /* 0x004ea2000c1e1b00 */
[----:B0-----:R-:W-:-:S05]  /*0400*/  IMAD.WIDE R10, R5, 0x8, R6 ;  /* 0x00000008050a7825 */ /* 0x001fca00078e0206 */
[----:B------:R-:W3:Y:S01]  /*0410*/  LDG.E.64 R16, desc[UR4][R10.64] ;  /* 0x000000040a107981 */ /* 0x000ee2000c1e1b00 */
[----:B------:R-:W-:Y:S01]  /*0420*/  VIADD R4, R4, 0x1 ;  /* 0x0000000104047836 */ /* 0x000fe20000000000 */
[----:B------:R-:W-:-:S04]  /*0430*/  IADD3 R5, PT, PT, R0, R5, RZ ;  /* 0x0000000500057210 */ /* 0x000fc80007ffe0ff */
[----:B------:R-:W-:Y:S01]  /*0440*/  ISETP.NE.AND P0, PT, R4, RZ, PT ;  /* 0x000000ff0400720c */ /* 0x000fe20003f05270 */
[----:B--2---:R-:W-:-:S08]  /*0450*/  DMUL R14, R12, R2 ;  /* 0x000000020c0e7228 */ /* 0x004fd00000000000 */
[----:B---3--:R-:W-:-:S07]  /*0460*/  DMUL R14, R14, R16 ;  /* 0x000000100e0e7228 */ /* 0x008fce0000000000 */
[----:B------:R2:W-:Y:S01]  /*0470*/  STG.E.64 desc[UR4][R10.64], R14 ;  /* 0x0000000e0a007986 */ /* 0x0005e2000c101b04 */
[----:B------:R-:W-:Y:S05]  /*0480*/  @P0 BRA `(.L_x_14) ;  /* 0xfffffffc00d40947 */ /* 0x000fea000383ffff */
.L_x_13:
[----:B------:R-:W-:Y:S05]  /*0490*/  BSYNC.RECONVERGENT B0 ;  /* 0x0000000000007941 */ /* 0x000fea0003800200 */
.L_x_12:
[----:B------:R-:W-:Y:S05]  /*04a0*/  @!P1 EXIT ;  /* 0x000000000000994d */ /* 0x000fea0003800000 */
.L_x_15:
[----:B------:R-:W0:Y:S08]  /*04b0*/  LDC.64 R6, c[0x0][0x388] ;  /* 0x0000e200ff067b82 */ /* 0x000e300000000a00 */
[----:B-1----:R-:W1:Y:S01]  /*04c0*/  LDC.64 R8, c[0x0][0x380] ;  /* 0x0000e000ff087b82 */ /* 0x002e620000000a00 */
[----:B0-----:R-:W-:-:S05]  /*04d0*/  IMAD.WIDE R16, R5, 0x8, R6 ;  /* 0x0000000805107825 */ /* 0x001fca00078e0206 */
[----:B------:R-:W3:Y:S01]  /*04e0*/  LDG.E.64 R6, desc[UR4][R16.64] ;  /* 0x0000000410067981 */ /* 0x000ee2000c1e1b00 */
[----:B-1----:R-:W-:-:S05]  /*04f0*/  IMAD.WIDE R22, R5, 0x8, R8 ;  /* 0x0000000805167825 */ /* 0x002fca00078e0208 */
[----:B------:R-:W4:Y:S01]  /*0500*/  LDG.E.64 R8, desc[UR4][R22.64] ;  /* 0x0000000416087981 */ /* 0x000f22000c1e1b00 */
[----:B------:R-:W-:Y:S01]  /*0510*/  IMAD.WIDE R12, R0, 0x8, R22 ;  /* 0x00000008000c7825 */ /* 0x000fe200078e0216 */
[----:B---3--:R-:W-:-:S08]  /*0520*/  DMUL R6, R6, R2 ;  /* 0x0000000206067228 */ /* 0x008fd00000000000 */
[----:B----4-:R-:W-:Y:S01]  /*0530*/  DMUL R6, R6, R8 ;  /* 0x0000000806067228 */ /* 0x010fe20000000000 */
[----:B------:R-:W-:-:S06]  /*0540*/  IMAD.WIDE R8, R0, 0x8, R16 ;  /* 0x0000000800087825 */ /* 0x000fcc00078e0210 */
[----:B------:R0:W-:Y:S04]  /*0550*/  STG.E.64 desc[UR4][R22.64], R6 ;  /* 0x0000000616007986 */ /* 0x0001e8000c101b04 */
[----:B--2---:R-:W2:Y:S04]  /*0560*/  LDG.E.64 R10, desc[UR4][R8.64] ;  /* 0x00000004080a7981 */ /* 0x004ea8000c1e1b00 */
[----:B------:R-:W3:Y:S01]  /*0570*/  LDG.E.64 R14, desc[UR4][R12.64] ;  /* 0x000000040c0e7981 */ /* 0x000ee2000c1e1b00 */
[----:B------:R-:W-:Y:S01]  /*0580*/  IMAD.WIDE R18, R0, 0x8, R12 ;  /* 0x0000000800127825 */ /* 0x000fe200078e020c */
[----:B--2---:R-:W-:-:S08]  /*0590*/  DMUL R10, R10, R2 ;  /* 0x000000020a0a7228 */ /* 0x004fd00000000000 */
[----:B---3--:R-:W-:Y:S01]  /*05a0*/  DMUL R10, R10, R14 ;  /* 0x0000000e0a0a7228 */ /* 0x008fe20000000000 */
[----:B------:R-:W-:-:S06]  /*05b0*/  IMAD.WIDE R14, R0, 0x8, R8 ;  /* 0x00000008000e7825 */ /* 0x000fcc00078e0208 */
[----:B------:R1:W-:Y:S04]  /*05c0*/  STG.E.64 desc[UR4][R12.64], R10 ;  /* 0x0000000a0c007986 */ /* 0x0003e8000c101b04 */
[----:B------:R-:W2:Y:S04]  /*05d0*/  LDG.E.64 R16, desc[UR4][R14.64] ;  /* 0x000000040e107981 */ /* 0x000ea8000c1e1b00 */
[----:B------:R-:W3:Y:S01]  /*05e0*/  LDG.E.64 R20, desc[UR4][R18.64] ;  /* 0x0000000412147981 */ /* 0x000ee2000c1e1b00 */
[----:B0-----:R-:W-:Y:S01]  /*05f0*/  IMAD.WIDE R6, R0, 0x8, R14 ;  /* 0x0000000800067825 */ /* 0x001fe200078e020e */
[----:B--2---:R-:W-:-:S08]  /*0600*/  DMUL R16, R16, R2 ;  /* 0x0000000210107228 */ /* 0x004fd00000000000 */
[----:B---3--:R-:W-:Y:S01]  /*0610*/  DMUL R16, R16, R20 ;  /* 0x0000001410107228 */ /* 0x008fe20000000000 */
[----:B------:R-:W-:-:S06]  /*0620*/  IMAD.WIDE R20, R0, 0x8, R18 ;  /* 0x0000000800147825 */ /* 0x000fcc00078e0212 */
[----:B------:R1:W-:Y:S04]  /*0630*/  STG.E.64 desc[UR4][R18.64], R16 ;  /* 0x0000001012007986 */ /* 0x0003e8000c101b04 */
[----:B------:R-:W2:Y:S04]  /*0640*/  LDG.E.64 R6, desc[UR4][R6.64] ;  /* 0x0000000406067981 */ /* 0x000ea8000c1e1b00 */
[----:B------:R-:W3:Y:S01]  /*0650*/  LDG.E.64 R22, desc[UR4][R20.64] ;  /* 0x0000000414167981 */ /* 0x000ee2000c1e1b00 */
[----:B------:R-:W-:-:S05]  /*0660*/  IMAD R5, R0, 0x4, R5 ;  /* 0x0000000400057824 */ /* 0x000fca00078e0205 */
[----:B------:R-:W-:Y:S01]  /*0670*/  ISETP.GE.AND P0, PT, R5, UR6, PT ;  /* 0x0000000605007c0c */ /* 0x000fe2000bf06270 */
[----:B--2---:R-:W-:-:S08]  /*0680*/  DMUL R8, R6, R2 ;  /* 0x0000000206087228 */ /* 0x004fd00000000000 */
[----:B---3--:R-:W-:-:S07]  /*0690*/  DMUL R8, R8, R22 ;  /* 0x0000001608087228 */ /* 0x008fce0000000000 */
[----:B------:R1:W-:Y:S01]  /*06a0*/  STG.E.64 desc[UR4][R20.64], R8 ;  /* 0x0000000814007986 */ /* 0x0003e2000c101b04 */
[----:B------:R-:W-:Y:S05]  /*06b0*/  @!P0 BRA `(.L_x_15) ;  /* 0xfffffffc007c8947 */ /* 0x000fea000383ffff */
[----:B------:R-:W-:Y:S05]  /*06c0*/  EXIT ;  /* 0x000000000000794d */ /* 0x000fea0003800000 */
        .weak           $__internal_1_$__cuda_sm20_dblrcp_rn_slowpath_v3
        .type           $__internal_1_$__cuda_sm20_dblrcp_rn_slowpath_v3,@function
        .size           $__internal_1_$__cuda_sm20_dblrcp_rn_slowpath_v3,(.L_x_49 - $__internal_1_$__cuda_sm20_dblrcp_rn_slowpath_v3)
$__internal_1_$__cuda_sm20_dblrcp_rn_slowpath_v3:
[----:B------:R-:W-:-:S14]  /*06d0*/  DSETP.GTU.AND P0, PT, |R6|, +INF , PT ;  /* 0x7ff000000600742a */ /* 0x000fdc0003f0c200 */
[----:B------:R-:W-:Y:S05]  /*06e0*/  @P0 BRA `(.L_x_16) ;  /* 0x00000000007c0947 */ /* 0x000fea0003800000 */
[----:B------:R-:W-:-:S04]  /*06f0*/  LOP3.LUT R3, R7, 0x7fffffff, RZ, 0xc0, !PT ;  /* 0x7fffffff07037812 */ /* 0x000fc800078ec0ff */
[----:B------:R-:W-:-:S04]  /*0700*/  IADD3 R4, PT, PT, R3, -0x1, RZ ;  /* 0xffffffff03047810 */ /* 0x000fc80007ffe0ff */
[----:B------:R-:W-:-:S13]  /*0710*/  ISETP.GE.U32.AND P0, PT, R4, 0x7fefffff, PT ;  /* 0x7fefffff0400780c */ /* 0x000fda0003f06070 */
[----:B------:R-:W-:Y:S01]  /*0720*/  @P0 LOP3.LUT R9, R7, 0x7ff00000, RZ, 0x3c, !PT ;  /* 0x7ff0000007090812 */ /* 0x000fe200078e3cff */
[----:B------:R-:W-:Y:S01]  /*0730*/  @P0 IMAD.MOV.U32 R8, RZ, RZ, RZ ;  /* 0x000000ffff080224 */ /* 0x000fe200078e00ff */
[----:B------:R-:W-:Y:S06]  /*0740*/  @P0 BRA `(.L_x_17) ;  /* 0x00000000006c0947 */ /* 0x000fec0003800000 */
[----:B------:R-:W-:-:S13]  /*0750*/  ISETP.GE.U32.AND P0, PT, R3, 0x1000001, PT ;  /* 0x010000010300780c */ /* 0x000fda0003f06070 */
[----:B------:R-:W-:Y:S05]  /*0760*/  @!P0 BRA `(.L_x_18) ;  /* 0x0000000000348947 */ /* 0x000fea0003800000 */
[----:B------:R-:W-:Y:S01]  /*0770*/  IADD3 R9, PT, PT, R7, -0x3fe00000, RZ ;  /* 0xc020000007097810 */ /* 0x000fe20007ffe0ff */
[----:B------:R-:W-:-:S03]  /*0780*/  IMAD.MOV.U32 R8, RZ, RZ, R6 ;  /* 0x000000ffff087224 */ /* 0x000fc600078e0006 */
[----:B------:R-:W0:Y:S03]  /*0790*/  MUFU.RCP64H R11, R9 ;  /* 0x00000009000b7308 */ /* 0x000e260000001800 */
[----:B0-----:R-:W-:-:S08]  /*07a0*/  DFMA R12, -R8, R10, 1 ;  /* 0x3ff00000080c742b */ /* 0x001fd0000000010a */
[----:B------:R-:W-:-:S08]  /*07b0*/  DFMA R12, R12, R12, R12 ;  /* 0x0000000c0c0c722b */ /* 0x000fd0000000000c */
[----:B------:R-:W-:-:S08]  /*07c0*/  DFMA R12, R10, R12, R10 ;  /* 0x0000000c0a0c722b */ /* 0x000fd0000000000a */
[----:B------:R-:W-:-:S08]  /*07d0*/  DFMA R10, -R8, R12, 1 ;  /* 0x3ff00000080a742b */ /* 0x000fd0000000010c */
[----:B------:R-:W-:-:S08]  /*07e0*/  DFMA R10, R12, R10, R12 ;  /* 0x0000000a0c0a722b */ /* 0x000fd0000000000c */
[----:B------:R-:W-:-:S08]  /*07f0*/  DMUL R10, R10, 2.2250738585072013831e-308 ;  /* 0x001000000a0a7828 */ /* 0x000fd00000000000 */
[----:B------:R-:W-:-:S08]  /*0800*/  DFMA R6, -R6, R10, 1 ;  /* 0x3ff000000606742b */ /* 0x000fd0000000010a */
[----:B------:R-:W-:-:S08]  /*0810*/  DFMA R6, R6, R6, R6 ;  /* 0x000000060606722b */ /* 0x000fd00000000006 */
[----:B------:R-:W-:Y:S01]  /*0820*/  DFMA R8, R10, R6, R10 ;  /* 0x000000060a08722b */ /* 0x000fe2000000000a */
[----:B------:R-:W-:Y:S10]  /*0830*/  BRA `(.L_x_17) ;  /* 0x0000000000307947 */ /* 0x000ff40003800000 */
.L_x_18:
[----:B------:R-:W-:Y:S01]  /*0840*/  DMUL R6, R6, 8.11296384146066816958e+31 ;  /* 0x4690000006067828 */ /* 0x000fe20000000000 */
[----:B------:R-:W-:-:S05]  /*0850*/  MOV R8, R10 ;  /* 0x0000000a00087202 */ /* 0x000fca0000000f00 */
[----:B------:R-:W0:Y:S02]  /*0860*/  MUFU.RCP64H R9, R7 ;  /* 0x0000000700097308 */ /* 0x000e240000001800 */
[----:B0-----:R-:W-:-:S08]  /*0870*/  DFMA R10, -R6, R8, 1 ;  /* 0x3ff00000060a742b */ /* 0x001fd00000000108 */
[----:B------:R-:W-:-:S08]  /*0880*/  DFMA R10, R10, R10, R10 ;  /* 0x0000000a0a0a722b */ /* 0x000fd0000000000a */
[----:B------:R-:W-:-:S08]  /*0890*/  DFMA R10, R8, R10, R8 ;  /* 0x0000000a080a722b */ /* 0x000fd00000000008 */
[----:B------:R-:W-:-:S08]  /*08a0*/  DFMA R8, -R6, R10, 1 ;  /* 0x3ff000000608742b */ /* 0x000fd0000000010a */
[----:B------:R-:W-:-:S08]  /*08b0*/  DFMA R8, R10, R8, R10 ;  /* 0x000000080a08722b */ /* 0x000fd0000000000a */
[----:B------:R-:W-:Y:S01]  /*08c0*/  DMUL R8, R8, 8.11296384146066816958e+31 ;  /* 0x4690000008087828 */ /* 0x000fe20000000000 */
[----:B------:R-:W-:Y:S10]  /*08d0*/  BRA `(.L_x_17) ;  /* 0x0000000000087947 */ /* 0x000ff40003800000 */
.L_x_16:
[----:B------:R-:W-:Y:S01]  /*08e0*/  LOP3.LUT R9, R7, 0x80000, RZ, 0xfc, !PT ;  /* 0x0008000007097812 */ /* 0x000fe200078efcff */
[----:B------:R-:W-:-:S07]  /*08f0*/  IMAD.MOV.U32 R8, RZ, RZ, R6 ;  /* 0x000000ffff087224 */ /* 0x000fce00078e0006 */
.L_x_17:
[----:B------:R-:W-:-:S04]  /*0900*/  MOV R3, 0x0 ;  /* 0x0000000000037802 */ /* 0x000fc80000000f00 */
[----:B------:R-:W-:Y:S05]  /*0910*/  RET.REL.NODEC R2 `(_Z14modulateKernelPdS_i) ;  /* 0xfffffff402b87950 */ /* 0x000fea0003c3ffff */
.L_x_19:
        /* <DEDUP_REMOVED lines=14> */
.L_x_49:


//--------------------- .text._Z15fwtBatch2KernelPfS_i --------------------------
	.section	.text._Z15fwtBatch2KernelPfS_i,"ax",@progbits
	.align	128
        .global         _Z15fwtBatch2KernelPfS_i
        .type           _Z15fwtBatch2KernelPfS_i,@function
        .size           _Z15fwtBatch2KernelPfS_i,(.L_x_53 - _Z15fwtBatch2KernelPfS_i)
        .other          _Z15fwtBatch2KernelPfS_i,@"STO_CUDA_ENTRY STV_DEFAULT"
_Z15fwtBatch2KernelPfS_i:
.text._Z15fwtBatch2KernelPfS_i:
[----:B------:R-:W-:Y:S01]  /*0000*/  LDC R1, c[0x0][0x37c] ;  /* 0x0000df00ff017b82 */ /* 0x000fe20000000800 */
[----:B------:R-:W0:Y:S07]  /*0010*/  S2R R3, SR_TID.X ;  /* 0x0000000000037919 */ /* 0x000e2e0000002100 */
[----:B------:R-:W0:Y:S01]  /*0020*/  S2UR UR4, SR_CTAID.X ;  /* 0x00000000000479c3 */ /* 0x000e220000002500 */
[----:B------:R-:W1:Y:S07]  /*0030*/  LDCU.128 UR8, c[0x0][0x380] ;  /* 0x00007000ff0877ac */ /* 0x000e6e0008000c00 */
[----:B------:R-:W0:Y:S01]  /*0040*/  LDC R4, c[0x0][0x360] ;  /* 0x0000d800ff047b82 */ /* 0x000e220000000800 */
[----:B------:R-:W2:Y:S07]  /*0050*/  LDCU UR5, c[0x0][0x370] ;  /* 0x00006e00ff0577ac */ /* 0x000eae0008000800 */
[----:B------:R-:W3:Y:S08]  /*0060*/  LDC R0, c[0x0][0x390] ;  /* 0x0000e400ff007b82 */ /* 0x000ef00000000800 */
[----:B------:R-:W4:Y:S01]  /*0070*/  S2UR UR6, SR_CTAID.Y ;  /* 0x00000000000679c3 */ /* 0x000f220000002600 */
[----:B0-----:R-:W-:Y:S01]  /*0080*/  IMAD R2, R4, UR4, R3 ;  /* 0x0000000404027c24 */ /* 0x001fe2000f8e0203 */
[----:B---3--:R-:W-:-:S04]  /*0090*/  IADD3 R3, PT, PT, R0, -0x1, RZ ;  /* 0xffffffff00037810 */ /* 0x008fc80007ffe0ff */
[----:B------:R-:W-:Y:S01]  /*00a0*/  LOP3.LUT R5, R3, R2, RZ, 0xc0, !PT ;  /* 0x0000000203057212 */ /* 0x000fe200078ec0ff */
[----:B--2---:R-:W-:Y:S01]  /*00b0*/  IMAD R3, R4, UR5, RZ ;  /* 0x0000000504037c24 */ /* 0x004fe2000f8e02ff */
[----:B------:R-:W0:Y:S02]  /*00c0*/  LDCU.64 UR4, c[0x0][0x358] ;  /* 0x00006b00ff0477ac */ /* 0x000e240008000a00 */
[----:B------:R-:W-:Y:S01]  /*00d0*/  IADD3 R2, PT, PT, R2, -R5, RZ ;  /* 0x8000000502027210 */ /* 0x000fe20007ffe0ff */
[----:B----4-:R-:W-:-:S03]  /*00e0*/  IMAD R3, R3, UR6, RZ ;  /* 0x0000000603037c24 */ /* 0x010fc6000f8e02ff */
[----:B------:R-:W-:-:S04]  /*00f0*/  LEA R2, R2, R5, 0x2 ;  /* 0x0000000502027211 */ /* 0x000fc800078e10ff */
[----:B------:R-:W-:-:S04]  /*0100*/  LEA R3, P0, R3, R2, 0x2 ;  /* 0x0000000203037211 */ /* 0x000fc800078010ff */
[----:B------:R-:W-:Y:S02]  /*0110*/  LEA.HI.X.SX32 R4, R2, RZ, 0x1, P0 ;  /* 0x000000ff02047211 */ /* 0x000fe400000f0eff */
[C---:B------:R-:W-:Y:S02]  /*0120*/  SHF.L.U32 R2, R3.reuse, 0x2, RZ ;  /* 0x0000000203027819 */ /* 0x040fe400000006ff */
[----:B------:R-:W-:Y:S02]  /*0130*/  SHF.L.U64.HI R3, R3, 0x2, R4 ;  /* 0x0000000203037819 */ /* 0x000fe40000010204 */
[----:B-1----:R-:W-:-:S04]  /*0140*/  IADD3 R6, P0, PT, R2, UR10, RZ ;  /* 0x0000000a02067c10 */ /* 0x002fc8000ff1e0ff */
[----:B------:R-:W-:-:S03]  /*0150*/  IADD3.X R7, PT, PT, R3, UR11, RZ, P0, !PT ;  /* 0x0000000b03077c10 */ /* 0x000fc600087fe4ff */
[C---:B------:R-:W-:Y:S02]  /*0160*/  IMAD.WIDE R8, R0.reuse, 0x4, R6 ;  /* 0x0000000400087825 */ /* 0x040fe400078e0206 */
[----:B0-----:R-:W2:Y:S02]  /*0170*/  LDG.E R6, desc[UR4][R6.64] ;  /* 0x0000000406067981 */ /* 0x001ea4000c1e1900 */
[C---:B------:R-:W-:Y:S02]  /*0180*/  IMAD.WIDE R10, R0.reuse, 0x4, R8 ;  /* 0x00000004000a7825 */ /* 0x040fe400078e0208 */
[----:B------:R-:W3:Y:S02]  /*0190*/  LDG.E R8, desc[UR4][R8.64] ;  /* 0x0000000408087981 */ /* 0x000ee4000c1e1900 */
[----:B------:R-:W-:Y:S02]  /*01a0*/  IMAD.WIDE R12, R0, 0x4, R10 ;  /* 0x00000004000c7825 */ /* 0x000fe400078e020a */
[----:B------:R-:W2:Y:S04]  /*01b0*/  LDG.E R11, desc[UR4][R10.64] ;  /* 0x000000040a0b7981 */ /* 0x000ea8000c1e1900 */
[----:B------:R-:W3:Y:S01]  /*01c0*/  LDG.E R13, desc[UR4][R12.64] ;  /* 0x000000040c0d7981 */ /* 0x000ee2000c1e1900 */
[----:B------:R-:W-:-:S04]  /*01d0*/  IADD3 R2, P0, PT, R2, UR8, RZ ;  /* 0x0000000802027c10 */ /* 0x000fc8000ff1e0ff */
[----:B------:R-:W-:-:S03]  /*01e0*/  IADD3.X R3, PT, PT, R3, UR9, RZ, P0, !PT ;  /* 0x0000000903037c10 */ /* 0x000fc600087fe4ff */
[----:B------:R-:W-:-:S04]  /*01f0*/  IMAD.WIDE R4, R0, 0x4, R2 ;  /* 0x0000000400047825 */ /* 0x000fc800078e0202 */
[C-C-:B--2---:R-:W-:Y:S01]  /*0200*/  FADD R14, R6.reuse, R11.reuse ;  /* 0x0000000b060e7221 */ /* 0x144fe20000000000 */
[----:B------:R-:W-:Y:S01]  /*0210*/  FADD R15, R6, -R11 ;  /* 0x8000000b060f7221 */ /* 0x000fe20000000000 */
[----:B------:R-:W-:-:S04]  /*0220*/  IMAD.WIDE R6, R0, 0x4, R4 ;  /* 0x0000000400067825 */ /* 0x000fc800078e0204 */
[C-C-:B---3--:R-:W-:Y:S01]  /*0230*/  FADD R17, R8.reuse, R13.reuse ;  /* 0x0000000d08117221 */ /* 0x148fe20000000000 */
[----:B------:R-:W-:-:S03]  /*0240*/  FADD R16, R8, -R13 ;  /* 0x8000000d08107221 */ /* 0x000fc60000000000 */
[C-C-:B------:R-:W-:Y:S01]  /*0250*/  FADD R11, R14.reuse, R17.reuse ;  /* 0x000000110e0b7221 */ /* 0x140fe20000000000 */
[----:B------:R-:W-:Y:S01]  /*0260*/  FADD R17, R14, -R17 ;  /* 0x800000110e117221 */ /* 0x000fe20000000000 */
[C-C-:B------:R-:W-:Y:S01]  /*0270*/  FADD R13, R15.reuse, R16.reuse ;  /* 0x000000100f0d7221 */ /* 0x140fe20000000000 */
[----:B------:R-:W-:Y:S01]  /*0280*/  FADD R15, R15, -R16 ;  /* 0x800000100f0f7221 */ /* 0x000fe20000000000 */
[----:B------:R-:W-:Y:S01]  /*0290*/  IMAD.WIDE R8, R0, 0x4, R6 ;  /* 0x0000000400087825 */ /* 0x000fe200078e0206 */
[----:B------:R-:W-:Y:S04]  /*02a0*/  STG.E desc[UR4][R2.64], R11 ;  /* 0x0000000b02007986 */ /* 0x000fe8000c101904 */
[----:B------:R-:W-:Y:S04]  /*02b0*/  STG.E desc[UR4][R4.64], R17 ;  /* 0x0000001104007986 */ /* 0x000fe8000c101904 */
[----:B------:R-:W-:Y:S04]  /*02c0*/  STG.E desc[UR4][R6.64], R13 ;  /* 0x0000000d06007986 */ /* 0x000fe8000c101904 */
[----:B------:R-:W-:Y:S01]  /*02d0*/  STG.E desc[UR4][R8.64], R15 ;  /* 0x0000000f08007986 */ /* 0x000fe2000c101904 */
[----:B------:R-:W-:Y:S05]  /*02e0*/  EXIT ;  /* 0x000000000000794d */ /* 0x000fea0003800000 */
.L_x_20:
        /* <DEDUP_REMOVED lines=9> */
.L_x_53:


//--------------------- .text._Z15fwtBatch2KernelPdS_i --------------------------
	.section	.text._Z15fwtBatch2KernelPdS_i,"ax",@progbits
	.align	128
        .global         _Z15fwtBatch2KernelPdS_i
        .type           _Z15fwtBatch2KernelPdS_i,@function
        .size           _Z15fwtBatch2KernelPdS_i,(.L_x_54 - _Z15fwtBatch2KernelPdS_i)
        .other          _Z15fwtBatch2KernelPdS_i,@"STO_CUDA_ENTRY STV_DEFAULT"
_Z15fwtBatch2KernelPdS_i:
.text._Z15fwtBatch2KernelPdS_i:
        /* <DEDUP_REMOVED lines=22> */
[----:B------:R-:W-:-:S03]  /*0160*/  IMAD.WIDE R8, R0, 0x8, R6 ;  /* 0x0000000800087825 */ /* 0x000fc600078e0206 */
[----:B0-----:R-:W2:Y:S01]  /*0170*/  LDG.E.64 R6, desc[UR4][R6.64] ;  /* 0x0000000406067981 */ /* 0x001ea2000c1e1b00 */
[----:B------:R-:W-:-:S03]  /*0180*/  IMAD.WIDE R10, R0, 0x8, R8 ;  /* 0x00000008000a7825 */ /* 0x000fc600078e0208 */
[----:B------:R-:W3:Y:S01]  /*0190*/  LDG.E.64 R8, desc[UR4][R8.64] ;  /* 0x0000000408087981 */ /* 0x000ee2000c1e1b00 */
[----:B------:R-:W-:-:S03]  /*01a0*/  IMAD.WIDE R12, R0, 0x8, R10 ;  /* 0x00000008000c7825 */ /* 0x000fc600078e020a */
[----:B------:R-:W2:Y:S04]  /*01b0*/  LDG.E.64 R10, desc[UR4][R10.64] ;  /* 0x000000040a0a7981 */ /* 0x000ea8000c1e1b00 */
[----:B------:R-:W3:Y:S01]  /*01c0*/  LDG.E.64 R12, desc[UR4][R12.64] ;  /* 0x000000040c0c7981 */ /* 0x000ee2000c1e1b00 */
[----:B------:R-:W-:-:S04]  /*01d0*/  IADD3 R2, P0, PT, R2, UR8, RZ ;  /* 0x0000000802027c10 */ /* 0x000fc8000ff1e0ff */
[----:B------:R-:W-:-:S03]  /*01e0*/  IADD3.X R3, PT, PT, R3, UR9, RZ, P0, !PT ;  /* 0x0000000903037c10 */ /* 0x000fc600087fe4ff */
[----:B------:R-:W-:-:S04]  /*01f0*/  IMAD.WIDE R4, R0, 0x8, R2 ;  /* 0x0000000800047825 */ /* 0x000fc800078e0202 */
[C---:B------:R-:W-:Y:S01]  /*0200*/  IMAD.WIDE R22, R0.reuse, 0x8, R4 ;  /* 0x0000000800167825 */ /* 0x040fe200078e0204 */
[C-C-:B--2---:R-:W-:Y:S02]  /*0210*/  DADD R14, R6.reuse, R10.reuse ;  /* 0x00000000060e7229 */ /* 0x144fe4000000000a */
[----:B------:R-:W-:Y:S02]  /*0220*/  DADD R16, R6, -R10 ;  /* 0x0000000006107229 */ /* 0x000fe4000000080a */
[C-C-:B---3--:R-:W-:Y:S02]  /*0230*/  DADD R18, R8.reuse, R12.reuse ;  /* 0x0000000008127229 */ /* 0x148fe4000000000c */
[----:B------:R-:W-:Y:S01]  /*0240*/  DADD R20, R8, -R12 ;  /* 0x0000000008147229 */ /* 0x000fe2000000080c */
[----:B------:R-:W-:-:S05]  /*0250*/  IMAD.WIDE R10, R0, 0x8, R22 ;  /* 0x00000008000a7825 */ /* 0x000fca00078e0216 */
[C-C-:B------:R-:W-:Y:S02]  /*0260*/  DADD R6, R14.reuse, R18.reuse ;  /* 0x000000000e067229 */ /* 0x140fe40000000012 */
[----:B------:R-:W-:Y:S02]  /*0270*/  DADD R14, R14, -R18 ;  /* 0x000000000e0e7229 */ /* 0x000fe40000000812 */
[C-C-:B------:R-:W-:Y:S02]  /*0280*/  DADD R8, R16.reuse, R20.reuse ;  /* 0x0000000010087229 */ /* 0x140fe40000000014 */
[----:B------:R-:W-:Y:S01]  /*0290*/  DADD R16, R16, -R20 ;  /* 0x0000000010107229 */ /* 0x000fe20000000814 */
[----:B------:R-:W-:Y:S04]  /*02a0*/  STG.E.64 desc[UR4][R2.64], R6 ;  /* 0x0000000602007986 */ /* 0x000fe8000c101b04 */
[----:B------:R-:W-:Y:S04]  /*02b0*/  STG.E.64 desc[UR4][R4.64], R14 ;  /* 0x0000000e04007986 */ /* 0x000fe8000c101b04 */
[----:B------:R-:W-:Y:S04]  /*02c0*/  STG.E.64 desc[UR4][R22.64], R8 ;  /* 0x0000000816007986 */ /* 0x000fe8000c101b04 */
[----:B------:R-:W-:Y:S01]  /*02d0*/  STG.E.64 desc[UR4][R10.64], R16 ;  /* 0x000000100a007986 */ /* 0x000fe2000c101b04 */
[----:B------:R-:W-:Y:S05]  /*02e0*/  EXIT ;  /* 0x000000000000794d */ /* 0x000fea0003800000 */
.L_x_21:
        /* <DEDUP_REMOVED lines=9> */
.L_x_54:


//--------------------- .text._Z15fwtBatch1KernelPfS_i --------------------------
	.section	.text._Z15fwtBatch1KernelPfS_i,"ax",@progbits
	.align	128
        .global         _Z15fwtBatch1KernelPfS_i
        .type           _Z15fwtBatch1KernelPfS_i,@function
        .size           _Z15fwtBatch1KernelPfS_i,(.L_x_55 - _Z15fwtBatch1KernelPfS_i)
        .other          _Z15fwtBatch1KernelPfS_i,@"STO_CUDA_ENTRY STV_DEFAULT"
_Z15fwtBatch1KernelPfS_i:
.text._Z15fwtBatch1KernelPfS_i:
[----:B------:R-:W-:Y:S01]  /*0000*/  LDC R1, c[0x0][0x37c] ;  /* 0x0000df00ff017b82 */ /* 0x000fe20000000800 */
[----:B------:R-:W0:Y:S01]  /*0010*/  S2R R0, SR_TID.X ;  /* 0x0000000000007919 */ /* 0x000e220000002100 */
[----:B------:R-:W1:Y:S06]  /*0020*/  LDCU UR10, c[0x0][0x390] ;  /* 0x00007200ff0a77ac */ /* 0x000e6c0008000800 */
[----:B------:R-:W2:Y:S01]  /*0030*/  S2UR UR5, SR_CTAID.X ;  /* 0x00000000000579c3 */ /* 0x000ea20000002500 */
[----:B------:R-:W-:Y:S01]  /*0040*/  BSSY.RECONVERGENT B0, `(.L_x_22) ;  /* 0x0000018000007945 */ /* 0x000fe20003800200 */
[----:B------:R-:W-:Y:S01]  /*0050*/  UMOV UR4, 0x1 ;  /* 0x0000000100047882 */ /* 0x000fe20000000000 */
[----:B------:R-:W3:Y:S01]  /*0060*/  LDCU.64 UR8, c[0x0][0x358] ;  /* 0x00006b00ff0877ac */ /* 0x000ee20008000a00 */
[----:B------:R-:W4:Y:S01]  /*0070*/  LDCU.64 UR6, c[0x0][0x388] ;  /* 0x00007100ff0677ac */ /* 0x000f220008000a00 */
[----:B-1----:R-:W-:-:S02]  /*0080*/  USHF.L.U32 UR4, UR4, UR10, URZ ;  /* 0x0000000a04047299 */ /* 0x002fc400080006ff */
[----:B--2---:R-:W-:-:S04]  /*0090*/  USHF.L.U32 UR5, UR5, UR10, URZ ;  /* 0x0000000a05057299 */ /* 0x004fc800080006ff */
[----:B------:R-:W-:Y:S01]  /*00a0*/  USHF.R.S32.HI UR11, URZ, 0x1f, UR5 ;  /* 0x0000001fff0b7899 */ /* 0x000fe20008011405 */
[----:B0-----:R-:W-:-:S13]  /*00b0*/  ISETP.GE.AND P0, PT, R0, UR4, PT ;  /* 0x0000000400007c0c */ /* 0x001fda000bf06270 */
[----:B---34-:R-:W-:Y:S05]  /*00c0*/  @P0 BRA `(.L_x_23) ;  /* 0x00000000003c0947 */ /* 0x018fea0003800000 */
[----:B------:R-:W0:Y:S01]  /*00d0*/  S2R R3, SR_CgaCtaId ;  /* 0x0000000000037919 */ /* 0x000e220000008800 */
[----:B------:R-:W1:Y:S01]  /*00e0*/  LDC R6, c[0x0][0x360] ;  /* 0x0000d800ff067b82 */ /* 0x000e620000000800 */
[----:B------:R-:W-:Y:S01]  /*00f0*/  MOV R2, 0x400 ;  /* 0x0000040000027802 */ /* 0x000fe20000000f00 */
[----:B------:R-:W-:-:S03]  /*0100*/  IMAD.MOV.U32 R5, RZ, RZ, R0 ;  /* 0x000000ffff057224 */ /* 0x000fc600078e0000 */
[----:B0-----:R-:W-:-:S07]  /*0110*/  LEA R4, R3, R2, 0x18 ;  /* 0x0000000203047211 */ /* 0x001fce00078ec0ff */
.L_x_24:
[----:B------:R-:W-:-:S04]  /*0120*/  IADD3 R3, P0, PT, R5, UR5, RZ ;  /* 0x0000000505037c10 */ /* 0x000fc8000ff1e0ff */
[----:B------:R-:W-:Y:S02]  /*0130*/  LEA.HI.X.SX32 R8, R5, UR11, 0x1, P0 ;  /* 0x0000000b05087c11 */ /* 0x000fe400080f0eff */
[----:B0-----:R-:W-:-:S04]  /*0140*/  LEA R2, P0, R3, UR6, 0x2 ;  /* 0x0000000603027c11 */ /* 0x001fc8000f8010ff */
[----:B------:R-:W-:-:S05]  /*0150*/  LEA.HI.X R3, R3, UR7, R8, 0x2, P0 ;  /* 0x0000000703037c11 */ /* 0x000fca00080f1408 */
[----:B------:R-:W2:Y:S01]  /*0160*/  LDG.E R2, desc[UR8][R2.64] ;  /* 0x0000000802027981 */ /* 0x000ea2000c1e1900 */
[----:B------:R-:W-:Y:S01]  /*0170*/  IMAD R7, R5, 0x4, R4 ;  /* 0x0000000405077824 */ /* 0x000fe200078e0204 */
[----:B-1----:R-:W-:-:S04]  /*0180*/  IADD3 R5, PT, PT, R6, R5, RZ ;  /* 0x0000000506057210 */ /* 0x002fc80007ffe0ff */
[----:B------:R-:W-:Y:S01]  /*0190*/  ISETP.GE.AND P0, PT, R5, UR4, PT ;  /* 0x0000000405007c0c */ /* 0x000fe2000bf06270 */
[----:B--2---:R0:W-:-:S12]  /*01a0*/  STS [R7], R2 ;  /* 0x0000000207007388 */ /* 0x0041d80000000800 */
[----:B------:R-:W-:Y:S05]  /*01b0*/  @!P0 BRA `(.L_x_24) ;  /* 0xfffffffc00d88947 */ /* 0x000fea000383ffff */
.L_x_23:
[----:B------:R-:W-:Y:S05]  /*01c0*/  BSYNC.RECONVERGENT B0 ;  /* 0x0000000000007941 */ /* 0x000fea0003800200 */
.L_x_22:
[----:B------:R-:W-:Y:S01]  /*01d0*/  ULOP3.LUT UR6, UR10, 0x1, URZ, 0xc0, !UPT ;  /* 0x000000010a067892 */ /* 0x000fe2000f8ec0ff */
[----:B0-----:R-:W-:-:S03]  /*01e0*/  IMAD.U32 R2, RZ, RZ, UR4 ;  /* 0x00000004ff027e24 */ /* 0x001fc6000f8e00ff */
[----:B------:R-:W-:-:S09]  /*01f0*/  UISETP.NE.U32.AND UP0, UPT, UR6, 0x1, UPT ;  /* 0x000000010600788c */ /* 0x000fd2000bf05070 */
[----:B------:R-:W-:Y:S05]  /*0200*/  BRA.U UP0, `(.L_x_25) ;  /* 0x00000009000c7547 */ /* 0x000fea000b800000 */
[----:B------:R-:W-:Y:S01]  /*0210*/  USHF.R.S32.HI UR6, URZ, 0x1, UR4 ;  /* 0x00000001ff067899 */ /* 0x000fe20008011404 */
[----:B------:R-:W-:Y:S05]  /*0220*/  BAR.SYNC.DEFER_BLOCKING 0x0 ;  /* 0x0000000000007b1d */ /* 0x000fea0000010000 */
[----:B------:R-:W-:Y:S01]  /*0230*/  ISETP.GE.AND P0, PT, R0, UR6, PT ;  /* 0x0000000600007c0c */ /* 0x000fe2000bf06270 */
[----:B------:R-:W-:Y:S01]  /*0240*/  IMAD.U32 R2, RZ, RZ, UR6 ;  /* 0x00000006ff027e24 */ /* 0x000fe2000f8e00ff */
[----:B------:R-:W-:Y:S11]  /*0250*/  BSSY.RECONVERGENT B0, `(.L_x_25) ;  /* 0x000007e000007945 */ /* 0x000ff60003800200 */
[----:B------:R-:W-:Y:S05]  /*0260*/  @P0 BRA `(.L_x_26) ;  /* 0x0000000400f00947 */ /* 0x000fea0003800000 */
[----:B------:R-:W0:Y:S01]  /*0270*/  LDC R3, c[0x0][0x360] ;  /* 0x0000d800ff037b82 */ /* 0x000e220000000800 */
[----:B------:R-:W-:Y:S01]  /*0280*/  BSSY.RECONVERGENT B1, `(.L_x_27) ;  /* 0x0000038000017945 */ /* 0x000fe20003800200 */
[----:B0-----:R-:W0:Y:S01]  /*0290*/  I2F.U32.RP R9, R3 ;  /* 0x0000000300097306 */ /* 0x001e220000209000 */
[----:B------:R-:W-:Y:S01]  /*02a0*/  IMAD.IADD R7, R0, 0x1, R3 ;  /* 0x0000000100077824 */ /* 0x000fe200078e0203 */
[----:B------:R-:W-:-:S04]  /*02b0*/  ISETP.NE.U32.AND P2, PT, R3, RZ, PT ;  /* 0x000000ff0300720c */ /* 0x000fc80003f45070 */
[----:B------:R-:W-:Y:S02]  /*02c0*/  ISETP.GE.U32.AND P0, PT, R7, R2, PT ;  /* 0x000000020700720c */ /* 0x000fe40003f06070 */
[----:B------:R-:W-:Y:S01]  /*02d0*/  VIMNMX.U32 R6, PT, PT, R2, R7, !PT ;  /* 0x0000000702067248 */ /* 0x000fe20007fe0000 */
[----:B0-----:R-:W0:Y:S02]  /*02e0*/  MUFU.RCP R9, R9 ;  /* 0x0000000900097308 */ /* 0x001e240000001000 */
[----:B0-----:R-:W-:-:S06]  /*02f0*/  IADD3 R4, PT, PT, R9, 0xffffffe, RZ ;  /* 0x0ffffffe09047810 */ /* 0x001fcc0007ffe0ff */
[----:B------:R0:W1:Y:S02]  /*0300*/  F2I.FTZ.U32.TRUNC.NTZ R5, R4 ;  /* 0x0000000400057305 */ /* 0x000064000021f000 */
[----:B0-----:R-:W-:Y:S02]  /*0310*/  HFMA2 R4, -RZ, RZ, 0, 0 ;  /* 0x00000000ff047431 */ /* 0x001fe400000001ff */
[----:B-1----:R-:W-:-:S04]  /*0320*/  IMAD.MOV R8, RZ, RZ, -R5 ;  /* 0x000000ffff087224 */ /* 0x002fc800078e0a05 */
[----:B------:R-:W-:Y:S01]  /*0330*/  IMAD R11, R8, R3, RZ ;  /* 0x00000003080b7224 */ /* 0x000fe200078e02ff */
[----:B------:R-:W-:-:S03]  /*0340*/  SEL R8, RZ, 0x1, P0 ;  /* 0x00000001ff087807 */ /* 0x000fc60000000000 */
[----:B------:R-:W-:Y:S01]  /*0350*/  IMAD.HI.U32 R5, R5, R11, R4 ;  /* 0x0000000b05057227 */ /* 0x000fe200078e0004 */
[----:B------:R-:W-:-:S05]  /*0360*/  IADD3 R6, PT, PT, R6, -R7, -R8 ;  /* 0x8000000706067210 */ /* 0x000fca0007ffe808 */
[----:B------:R-:W-:-:S04]  /*0370*/  IMAD.HI.U32 R5, R5, R6, RZ ;  /* 0x0000000605057227 */ /* 0x000fc800078e00ff */
[----:B------:R-:W-:-:S04]  /*0380*/  IMAD.MOV R4, RZ, RZ, -R5 ;  /* 0x000000ffff047224 */ /* 0x000fc800078e0a05 */
[----:B------:R-:W-:-:S05]  /*0390*/  IMAD R6, R3, R4, R6 ;  /* 0x0000000403067224 */ /* 0x000fca00078e0206 */
[----:B------:R-:W-:-:S13]  /*03a0*/  ISETP.GE.U32.AND P0, PT, R6, R3, PT ;  /* 0x000000030600720c */ /* 0x000fda0003f06070 */
[----:B------:R-:W-:Y:S01]  /*03b0*/  @P0 IMAD.IADD R6, R6, 0x1, -R3 ;  /* 0x0000000106060824 */ /* 0x000fe200078e0a03 */
[----:B------:R-:W-:-:S04]  /*03c0*/  @P0 IADD3 R5, PT, PT, R5, 0x1, RZ ;  /* 0x0000000105050810 */ /* 0x000fc80007ffe0ff */
[----:B------:R-:W-:Y:S01]  /*03d0*/  ISETP.GE.U32.AND P1, PT, R6, R3, PT ;  /* 0x000000030600720c */ /* 0x000fe20003f26070 */
[----:B------:R-:W-:-:S12]  /*03e0*/  IMAD.MOV.U32 R6, RZ, RZ, R0 ;  /* 0x000000ffff067224 */ /* 0x000fd800078e0000 */
[----:B------:R-:W-:Y:S01]  /*03f0*/  @P1 VIADD R5, R5, 0x1 ;  /* 0x0000000105051836 */ /* 0x000fe20000000000 */
[----:B------:R-:W-:-:S05]  /*0400*/  @!P2 LOP3.LUT R5, RZ, R3, RZ, 0x33, !PT ;  /* 0x00000003ff05a212 */ /* 0x000fca00078e33ff */
[----:B------:R-:W-:-:S05]  /*0410*/  IMAD.IADD R5, R8, 0x1, R5 ;  /* 0x0000000108057824 */ /* 0x000fca00078e0205 */
[C---:B------:R-:W-:Y:S02]  /*0420*/  LOP3.LUT R4, R5.reuse, 0x3, RZ, 0xc0, !PT ;  /* 0x0000000305047812 */ /* 0x040fe400078ec0ff */
[----:B------:R-:W-:Y:S02]  /*0430*/  ISETP.GE.U32.AND P1, PT, R5, 0x3, PT ;  /* 0x000000030500780c */ /* 0x000fe40003f26070 */
[----:B------:R-:W-:Y:S02]  /*0440*/  ISETP.NE.AND P0, PT, R4, 0x3, PT ;  /* 0x000000030400780c */ /* 0x000fe40003f05270 */
[----:B------:R-:W-:-:S11]  /*0450*/  IADD3 R4, PT, PT, R2, -0x1, RZ ;  /* 0xffffffff02047810 */ /* 0x000fd60007ffe0ff */
[----:B------:R-:W-:Y:S05]  /*0460*/  @!P0 BRA `(.L_x_28) ;  /* 0x0000000000648947 */ /* 0x000fea0003800000 */
[----:B------:R-:W0:Y:S01]  /*0470*/  S2UR UR7, SR_CgaCtaId ;  /* 0x00000000000779c3 */ /* 0x000e220000008800 */
[----:B------:R-:W-:Y:S01]  /*0480*/  VIADD R5, R5, 0x1 ;  /* 0x0000000105057836 */ /* 0x000fe20000000000 */
[----:B------:R-:W-:Y:S01]  /*0490*/  UMOV UR6, 0x400 ;  /* 0x0000040000067882 */ /* 0x000fe20000000000 */
[----:B------:R-:W-:Y:S01]  /*04a0*/  MOV R10, 0x2 ;  /* 0x00000002000a7802 */ /* 0x000fe20000000f00 */
[----:B------:R-:W-:Y:S02]  /*04b0*/  IMAD.MOV.U32 R6, RZ, RZ, R0 ;  /* 0x000000ffff067224 */ /* 0x000fe400078e0000 */
[----:B------:R-:W-:Y:S02]  /*04c0*/  LOP3.LUT R5, R5, 0x3, RZ, 0xc0, !PT ;  /* 0x0000000305057812 */ /* 0x000fe400078ec0ff */
[----:B------:R-:W-:-:S03]  /*04d0*/  SHF.L.U32 R10, R10, UR10, RZ ;  /* 0x0000000a0a0a7c19 */ /* 0x000fc600080006ff */
[----:B------:R-:W-:Y:S01]  /*04e0*/  IMAD.MOV R5, RZ, RZ, -R5 ;  /* 0x000000ffff057224 */ /* 0x000fe200078e0a05 */
[----:B0-----:R-:W-:-:S06]  /*04f0*/  ULEA UR6, UR7, UR6, 0x18 ;  /* 0x0000000607067291 */ /* 0x001fcc000f8ec0ff */
[----:B------:R-:W-:-:S07]  /*0500*/  LEA R8, R0, UR6, 0x3 ;  /* 0x0000000600087c11 */ /* 0x000fce000f8e18ff */
.L_x_29:
[----:B0-----:R-:W-:Y:S01]  /*0510*/  LOP3.LUT R7, R6, R4, RZ, 0xc0, !PT ;  /* 0x0000000406077212 */ /* 0x001fe200078ec0ff */
[----:B------:R-:W-:Y:S02]  /*0520*/  VIADD R5, R5, 0x1 ;  /* 0x0000000105057836 */ /* 0x000fe40000000000 */
[----:B------:R-:W-:Y:S02]  /*0530*/  IMAD.IADD R6, R3, 0x1, R6 ;  /* 0x0000000103067824 */ /* 0x000fe400078e0206 */
[----:B------:R-:W-:Y:S01]  /*0540*/  IMAD R9, R7, -0x4, R10 ;  /* 0xfffffffc07097824 */ /* 0x000fe200078e020a */
[----:B------:R-:W-:Y:S01]  /*0550*/  ISETP.NE.AND P0, PT, R5, RZ, PT ;  /* 0x000000ff0500720c */ /* 0x000fe20003f05270 */
[----:B------:R-:W-:-:S03]  /*0560*/  IMAD R7, R7, -0x4, R8 ;  /* 0xfffffffc07077824 */ /* 0x000fc600078e0208 */
[-C--:B------:R-:W-:Y:S02]  /*0570*/  IADD3 R11, PT, PT, R9, R8.reuse, RZ ;  /* 0x00000008090b7210 */ /* 0x080fe40007ffe0ff */
[----:B------:R-:W-:Y:S01]  /*0580*/  LDS R9, [R7] ;  /* 0x0000000007097984 */ /* 0x000fe20000000800 */
[----:B------:R-:W-:-:S03]  /*0590*/  LEA R8, R3, R8, 0x3 ;  /* 0x0000000803087211 */ /* 0x000fc600078e18ff */
[----:B------:R-:W0:Y:S02]  /*05a0*/  LDS R12, [R11] ;  /* 0x000000000b0c7984 */ /* 0x000e240000000800 */
[C-C-:B0-----:R-:W-:Y:S01]  /*05b0*/  FADD R14, R9.reuse, R12.reuse ;  /* 0x0000000c090e7221 */ /* 0x141fe20000000000 */
[----:B------:R-:W-:-:S04]  /*05c0*/  FADD R12, R9, -R12 ;  /* 0x8000000c090c7221 */ /* 0x000fc80000000000 */
[----:B------:R0:W-:Y:S04]  /*05d0*/  STS [R7], R14 ;  /* 0x0000000e07007388 */ /* 0x0001e80000000800 */
[----:B------:R0:W-:Y:S01]  /*05e0*/  STS [R11], R12 ;  /* 0x0000000c0b007388 */ /* 0x0001e20000000800 */
[----:B------:R-:W-:Y:S05]  /*05f0*/  @P0 BRA `(.L_x_29) ;  /* 0xfffffffc00c40947 */ /* 0x000fea000383ffff */
.L_x_28:
[----:B------:R-:W-:Y:S05]  /*0600*/  BSYNC.RECONVERGENT B1 ;  /* 0x0000000000017941 */ /* 0x000fea0003800200 */
.L_x_27:
[----:B------:R-:W-:Y:S05]  /*0610*/  @!P1 BRA `(.L_x_26) ;  /* 0x0000000400049947 */ /* 0x000fea0003800000 */
[----:B------:R-:W1:Y:S01]  /*0620*/  S2UR UR7, SR_CgaCtaId ;  /* 0x00000000000779c3 */ /* 0x000e620000008800 */
[----:B------:R-:W-:Y:S01]  /*0630*/  UMOV UR6, 0x400 ;  /* 0x0000040000067882 */ /* 0x000fe20000000000 */
[----:B0-----:R-:W-:Y:S01]  /*0640*/  IMAD.MOV.U32 R11, RZ, RZ, 0x2 ;  /* 0x00000002ff0b7424 */ /* 0x001fe200078e00ff */
[C---:B------:R-:W-:Y:S01]  /*0650*/  SHF.L.U32 R8, R6.reuse, 0x3, RZ ;  /* 0x0000000306087819 */ /* 0x040fe200000006ff */
[----:B------:R-:W-:Y:S02]  /*0660*/  IMAD.IADD R10, R6, 0x1, R3 ;  /* 0x00000001060a7824 */ /* 0x000fe400078e0203 */
[--C-:B------:R-:W-:Y:S01]  /*0670*/  IMAD R13, R3, 0x2, R6.reuse ;  /* 0x00000002030d7824 */ /* 0x100fe200078e0206 */
[----:B------:R-:W-:Y:S01]  /*0680*/  SHF.L.U32 R11, R11, UR10, RZ ;  /* 0x0000000a0b0b7c19 */ /* 0x000fe200080006ff */
[C---:B------:R-:W-:Y:S01]  /*0690*/  IMAD R7, R3.reuse, 0x3, R6 ;  /* 0x0000000303077824 */ /* 0x040fe200078e0206 */
[----:B------:R-:W-:Y:S01]  /*06a0*/  MOV R5, R10 ;  /* 0x0000000a00057202 */ /* 0x000fe20000000f00 */
[----:B------:R-:W-:-:S02]  /*06b0*/  IMAD R12, R3, 0x10, R8 ;  /* 0x00000010030c7824 */ /* 0x000fc400078e0208 */
[----:B------:R-:W-:Y:S01]  /*06c0*/  IMAD R14, R3, 0x18, R8 ;  /* 0x00000018030e7824 */ /* 0x000fe200078e0208 */
[----:B-1----:R-:W-:-:S06]  /*06d0*/  ULEA UR6, UR7, UR6, 0x18 ;  /* 0x0000000607067291 */ /* 0x002fcc000f8ec0ff */
[----:B------:R-:W-:-:S07]  /*06e0*/  IMAD.U32 R9, RZ, RZ, UR6 ;  /* 0x00000006ff097e24 */ /* 0x000fce000f8e00ff */
.L_x_30:
[-C--:B------:R-:W-:Y:S02]  /*06f0*/  LOP3.LUT R16, R6, R4.reuse, RZ, 0xc0, !PT ;  /* 0x0000000406107212 */ /* 0x080fe400078ec0ff */
[-C--:B-1----:R-:W-:Y:S02]  /*0700*/  IADD3 R15, PT, PT, R8, R9.reuse, RZ ;  /* 0x00000009080f7210 */ /* 0x082fe40007ffe0ff */
[-C--:B------:R-:W-:Y:S01]  /*0710*/  LOP3.LUT R22, R5, R4.reuse, RZ, 0xc0, !PT ;  /* 0x0000000405167212 */ /* 0x080fe200078ec0ff */
[----:B------:R-:W-:Y:S01]  /*0720*/  IMAD R18, R16, -0x4, R11 ;  /* 0xfffffffc10127824 */ /* 0x000fe200078e020b */
[-C--:B------:R-:W-:Y:S01]  /*0730*/  LEA R21, R10, R9.reuse, 0x3 ;  /* 0x000000090a157211 */ /* 0x080fe200078e18ff */
[--C-:B------:R-:W-:Y:S01]  /*0740*/  IMAD R17, R16, -0x4, R15.reuse ;  /* 0xfffffffc10117824 */ /* 0x100fe200078e020f */
[----:B------:R-:W-:Y:S01]  /*0750*/  LOP3.LUT R26, R13, R4, RZ, 0xc0, !PT ;  /* 0x000000040d1a7212 */ /* 0x000fe200078ec0ff */
[----:B------:R-:W-:Y:S01]  /*0760*/  IMAD.IADD R18, R18, 0x1, R15 ;  /* 0x0000000112127824 */ /* 0x000fe200078e020f */
[----:B------:R-:W-:Y:S01]  /*0770*/  IADD3 R23, PT, PT, R12, R9, RZ ;  /* 0x000000090c177210 */ /* 0x000fe20007ffe0ff */
[--C-:B------:R-:W-:Y:S01]  /*0780*/  IMAD R24, R22, -0x4, R11.reuse ;  /* 0xfffffffc16187824 */ /* 0x100fe200078e020b */
[----:B------:R-:W-:Y:S01]  /*0790*/  LDS R15, [R17] ;  /* 0x00000000110f7984 */ /* 0x000fe20000000800 */
[----:B------:R-:W-:Y:S01]  /*07a0*/  IMAD R28, R26, -0x4, R11 ;  /* 0xfffffffc1a1c7824 */ /* 0x000fe200078e020b */
[--C-:B------:R-:W-:Y:S01]  /*07b0*/  IADD3 R6, PT, PT, R3, R6, R3.reuse ;  /* 0x0000000603067210 */ /* 0x100fe20007ffe003 */
[----:B------:R-:W-:Y:S01]  /*07c0*/  IMAD.IADD R24, R21, 0x1, R24 ;  /* 0x0000000115187824 */ /* 0x000fe200078e0218 */
[----:B------:R-:W0:Y:S01]  /*07d0*/  LDS R16, [R18] ;  /* 0x0000000012107984 */ /* 0x000e220000000800 */
[----:B------:R-:W-:Y:S01]  /*07e0*/  IMAD.IADD R28, R23, 0x1, R28 ;  /* 0x00000001171c7824 */ /* 0x000fe200078e021c */
[C---:B------:R-:W-:Y:S01]  /*07f0*/  IADD3 R6, PT, PT, R3.reuse, R6, R3 ;  /* 0x0000000603067210 */ /* 0x040fe20007ffe003 */
[C---:B------:R-:W-:Y:S01]  /*0800*/  IMAD R13, R3.reuse, 0x4, R13 ;  /* 0x00000004030d7824 */ /* 0x040fe200078e020d */
[----:B------:R-:W-:-:S02]  /*0810*/  LEA R5, R3, R5, 0x2 ;  /* 0x0000000503057211 */ /* 0x000fc400078e10ff */
[----:B------:R-:W-:Y:S01]  /*0820*/  ISETP.GE.AND P0, PT, R6, R2, PT ;  /* 0x000000020600720c */ /* 0x000fe20003f06270 */
[C-C-:B0-----:R-:W-:Y:S01]  /*0830*/  FADD R20, R15.reuse, R16.reuse ;  /* 0x000000100f147221 */ /* 0x141fe20000000000 */
[----:B------:R-:W-:Y:S01]  /*0840*/  FADD R19, R15, -R16 ;  /* 0x800000100f137221 */ /* 0x000fe20000000000 */
[----:B------:R-:W-:-:S03]  /*0850*/  IMAD R15, R22, -0x4, R21 ;  /* 0xfffffffc160f7824 */ /* 0x000fc600078e0215 */
[----:B------:R0:W-:Y:S04]  /*0860*/  STS [R17], R20 ;  /* 0x0000001411007388 */ /* 0x0001e80000000800 */
[----:B------:R-:W-:Y:S04]  /*0870*/  STS [R18], R19 ;  /* 0x0000001312007388 */ /* 0x000fe80000000800 */
[----:B------:R-:W-:Y:S01]  /*0880*/  LDS R16, [R15] ;  /* 0x000000000f107984 */ /* 0x000fe20000000800 */
[----:B0-----:R-:W-:-:S03]  /*0890*/  LOP3.LUT R20, R7, R4, RZ, 0xc0, !PT ;  /* 0x0000000407147212 */ /* 0x001fc600078ec0ff */
[----:B------:R-:W0:Y:S01]  /*08a0*/  LDS R21, [R24] ;  /* 0x0000000018157984 */ /* 0x000e220000000800 */
[C---:B------:R-:W-:Y:S01]  /*08b0*/  LEA R7, R3.reuse, R7, 0x2 ;  /* 0x0000000703077211 */ /* 0x040fe200078e10ff */
[C-C-:B0-----:R-:W-:Y:S01]  /*08c0*/  FADD R22, R16.reuse, R21.reuse ;  /* 0x0000001510167221 */ /* 0x141fe20000000000 */
[----:B------:R-:W-:Y:S01]  /*08d0*/  FADD R21, R16, -R21 ;  /* 0x8000001510157221 */ /* 0x000fe20000000000 */
[----:B------:R-:W-:Y:S01]  /*08e0*/  IMAD R16, R26, -0x4, R23 ;  /* 0xfffffffc1a107824 */ /* 0x000fe200078e0217 */
[----:B------:R-:W-:Y:S01]  /*08f0*/  IADD3 R23, PT, PT, R14, R9, RZ ;  /* 0x000000090e177210 */ /* 0x000fe20007ffe0ff */
[C---:B------:R-:W-:Y:S01]  /*0900*/  IMAD R26, R20.reuse, -0x4, R11 ;  /* 0xfffffffc141a7824 */ /* 0x040fe200078e020b */
[----:B------:R-:W-:Y:S01]  /*0910*/  STS [R15], R22 ;  /* 0x000000160f007388 */ /* 0x000fe20000000800 */
[----:B------:R-:W-:Y:S02]  /*0920*/  IMAD R9, R3, 0x20, R9 ;  /* 0x0000002003097824 */ /* 0x000fe400078e0209 */
[----:B------:R-:W-:Y:S01]  /*0930*/  IMAD R20, R20, -0x4, R23 ;  /* 0xfffffffc14147824 */ /* 0x000fe200078e0217 */
[----:B------:R-:W-:Y:S01]  /*0940*/  STS [R24], R21 ;  /* 0x0000001518007388 */ /* 0x000fe20000000800 */
[----:B------:R-:W-:-:S03]  /*0950*/  IMAD.IADD R26, R23, 0x1, R26 ;  /* 0x00000001171a7824 */ /* 0x000fc600078e021a */
[----:B------:R-:W-:Y:S04]  /*0960*/  LDS R17, [R16] ;  /* 0x0000000010117984 */ /* 0x000fe80000000800 */
[----:B------:R-:W0:Y:S02]  /*0970*/  LDS R18, [R28] ;  /* 0x000000001c127984 */ /* 0x000e240000000800 */
[C-C-:B0-----:R-:W-:Y:S01]  /*0980*/  FADD R19, R17.reuse, R18.reuse ;  /* 0x0000001211137221 */ /* 0x141fe20000000000 */
[----:B------:R-:W-:-:S04]  /*0990*/  FADD R17, R17, -R18 ;  /* 0x8000001211117221 */ /* 0x000fc80000000000 */
[----:B------:R-:W-:Y:S04]  /*09a0*/  STS [R16], R19 ;  /* 0x0000001310007388 */ /* 0x000fe80000000800 */
[----:B------:R-:W-:Y:S04]  /*09b0*/  STS [R28], R17 ;  /* 0x000000111c007388 */ /* 0x000fe80000000800 */
[----:B------:R-:W-:Y:S04]  /*09c0*/  LDS R15, [R20] ;  /* 0x00000000140f7984 */ /* 0x000fe80000000800 */
[----:B------:R-:W0:Y:S02]  /*09d0*/  LDS R18, [R26] ;  /* 0x000000001a127984 */ /* 0x000e240000000800 */
[C-C-:B0-----:R-:W-:Y:S01]  /*09e0*/  FADD R21, R15.reuse, R18.reuse ;  /* 0x000000120f157221 */ /* 0x141fe20000000000 */
[----:B------:R-:W-:-:S04]  /*09f0*/  FADD R15, R15, -R18 ;  /* 0x800000120f0f7221 */ /* 0x000fc80000000000 */
[----:B------:R1:W-:Y:S04]  /*0a00*/  STS [R20], R21 ;  /* 0x0000001514007388 */ /* 0x0003e80000000800 */
[----:B------:R1:W-:Y:S01]  /*0a10*/  STS [R26], R15 ;  /* 0x0000000f1a007388 */ /* 0x0003e20000000800 */
[----:B------:R-:W-:Y:S05]  /*0a20*/  @!P0 BRA `(.L_x_30) ;  /* 0xfffffffc00308947 */ /* 0x000fea000383ffff */
.L_x_26:
[----:B------:R-:W-:Y:S05]  /*0a30*/  BSYNC.RECONVERGENT B0 ;  /* 0x0000000000007941 */ /* 0x000fea0003800200 */
.L_x_25:
[----:B------:R-:W-:Y:S02]  /*0a40*/  SHF.R.S32.HI R2, RZ, 0x2, R2 ;  /* 0x00000002ff027819 */ /* 0x000fe40000011402 */
[----:B------:R-:W-:Y:S02]  /*0a50*/  ISETP.GE.AND P1, PT, R0, UR4, PT ;  /* 0x0000000400007c0c */ /* 0x000fe4000bf26270 */
[----:B------:R-:W-:-:S13]  /*0a60*/  ISETP.GE.AND P0, PT, R2, 0x1, PT ;  /* 0x000000010200780c */ /* 0x000fda0003f06270 */
[----:B------:R-:W-:Y:S05]  /*0a70*/  @!P0 BRA `(.L_x_31) ;  /* 0x00000000007c8947 */ /* 0x000fea0003800000 */
[----:B------:R-:W2:Y:S01]  /*0a80*/  S2UR UR7, SR_CgaCtaId ;  /* 0x00000000000779c3 */ /* 0x000ea20000008800 */
[----:B------:R-:W-:Y:S02]  /*0a90*/  UMOV UR6, 0x400 ;  /* 0x0000040000067882 */ /* 0x000fe40000000000 */
[----:B--2---:R-:W-:-:S12]  /*0aa0*/  ULEA UR6, UR7, UR6, 0x18 ;  /* 0x0000000607067291 */ /* 0x004fd8000f8ec0ff */
.L_x_32:
[C---:B--2---:R-:W-:Y:S01]  /*0ab0*/  IADD3 R3, PT, PT, R2.reuse, -0x1, RZ ;  /* 0xffffffff02037810 */ /* 0x044fe20007ffe0ff */
[----:B------:R-:W-:Y:S01]  /*0ac0*/  BAR.SYNC.DEFER_BLOCKING 0x0 ;  /* 0x0000000000007b1d */ /* 0x000fe20000010000 */
[----:B------:R-:W-:Y:S02]  /*0ad0*/  ISETP.GT.U32.AND P0, PT, R2, 0x3, PT ;  /* 0x000000030200780c */ /* 0x000fe40003f04070 */
[----:B------:R-:W-:-:S05]  /*0ae0*/  LOP3.LUT R3, R3, R0, RZ, 0xc0, !PT ;  /* 0x0000000003037212 */ /* 0x000fca00078ec0ff */
[----:B------:R-:W-:-:S05]  /*0af0*/  IMAD.IADD R4, R0, 0x1, -R3 ;  /* 0x0000000100047824 */ /* 0x000fca00078e0a03 */
[----:B------:R-:W-:-:S04]  /*0b00*/  LEA R4, R4, R3, 0x2 ;  /* 0x0000000304047211 */ /* 0x000fc800078e10ff */
[----:B------:R-:W-:-:S05]  /*0b10*/  LEA R3, R4, UR6, 0x2 ;  /* 0x0000000604037c11 */ /* 0x000fca000f8e10ff */
[C---:B------:R-:W-:Y:S01]  /*0b20*/  IMAD R5, R2.reuse, 0x4, R3 ;  /* 0x0000000402057824 */ /* 0x040fe200078e0203 */
[----:B------:R-:W-:Y:S04]  /*0b30*/  LDS R4, [R3] ;  /* 0x0000000003047984 */ /* 0x000fe80000000800 */
[C---:B0-----:R-:W-:Y:S01]  /*0b40*/  LEA R7, R2.reuse, R5, 0x2 ;  /* 0x0000000502077211 */ /* 0x041fe200078e10ff */
[----:B------:R-:W-:Y:S04]  /*0b50*/  LDS R6, [R5] ;  /* 0x0000000005067984 */ /* 0x000fe80000000800 */
[----:B------:R-:W-:Y:S01]  /*0b60*/  IMAD R8, R2, 0x4, R7 ;  /* 0x0000000402087824 */ /* 0x000fe200078e0207 */
[----:B------:R-:W0:Y:S01]  /*0b70*/  LDS R9, [R7] ;  /* 0x0000000007097984 */ /* 0x000e220000000800 */
[----:B------:R-:W-:-:S03]  /*0b80*/  SHF.R.U32.HI R2, RZ, 0x2, R2 ;  /* 0x00000002ff027819 */ /* 0x000fc60000011602 */
[----:B------:R-:W2:Y:S01]  /*0b90*/  LDS R11, [R8] ;  /* 0x00000000080b7984 */ /* 0x000ea20000000800 */
[C-C-:B0-----:R-:W-:Y:S01]  /*0ba0*/  FADD R10, R4.reuse, R9.reuse ;  /* 0x00000009040a7221 */ /* 0x141fe20000000000 */
[----:B------:R-:W-:Y:S01]  /*0bb0*/  FADD R4, R4, -R9 ;  /* 0x8000000904047221 */ /* 0x000fe20000000000 */
[C-C-:B--2---:R-:W-:Y:S01]  /*0bc0*/  FADD R13, R6.reuse, R11.reuse ;  /* 0x0000000b060d7221 */ /* 0x144fe20000000000 */
[----:B------:R-:W-:-:S03]  /*0bd0*/  FADD R11, R6, -R11 ;  /* 0x8000000b060b7221 */ /* 0x000fc60000000000 */
[C-C-:B------:R-:W-:Y:S01]  /*0be0*/  FADD R6, R10.reuse, R13.reuse ;  /* 0x0000000d0a067221 */ /* 0x140fe20000000000 */
[----:B------:R-:W-:Y:S01]  /*0bf0*/  FADD R10, R10, -R13 ;  /* 0x8000000d0a0a7221 */ /* 0x000fe20000000000 */
[C-C-:B------:R-:W-:Y:S01]  /*0c00*/  FADD R12, R4.reuse, R11.reuse ;  /* 0x0000000b040c7221 */ /* 0x140fe20000000000 */
[----:B------:R-:W-:Y:S02]  /*0c10*/  FADD R11, R4, -R11 ;  /* 0x8000000b040b7221 */ /* 0x000fe40000000000 */
[----:B------:R2:W-:Y:S04]  /*0c20*/  STS [R3], R6 ;  /* 0x0000000603007388 */ /* 0x0005e80000000800 */
[----:B------:R2:W-:Y:S04]  /*0c30*/  STS [R5], R10 ;  /* 0x0000000a05007388 */ /* 0x0005e80000000800 */
[----:B------:R2:W-:Y:S04]  /*0c40*/  STS [R7], R12 ;  /* 0x0000000c07007388 */ /* 0x0005e80000000800 */
[----:B------:R2:W-:Y:S01]  /*0c50*/  STS [R8], R11 ;  /* 0x0000000b08007388 */ /* 0x0005e20000000800 */
[----:B------:R-:W-:Y:S05]  /*0c60*/  @P0 BRA `(.L_x_32) ;  /* 0xfffffffc00900947 */ /* 0x000fea000383ffff */
.L_x_31:
[----:B------:R-:W-:Y:S06]  /*0c70*/  BAR.SYNC.DEFER_BLOCKING 0x0 ;  /* 0x0000000000007b1d */ /* 0x000fec0000010000 */
[----:B------:R-:W-:Y:S05]  /*0c80*/  @P1 EXIT ;  /* 0x000000000000194d */ /* 0x000fea0003800000 */
[----:B------:R-:W3:Y:S01]  /*0c90*/  S2UR UR7, SR_CgaCtaId ;  /* 0x00000000000779c3 */ /* 0x000ee20000008800 */
[----:B------:R-:W-:Y:S01]  /*0ca0*/  UMOV UR6, 0x400 ;  /* 0x0000040000067882 */ /* 0x000fe20000000000 */
[----:B------:R-:W4:Y:S01]  /*0cb0*/  LDCU UR10, c[0x0][0x360] ;  /* 0x00006c00ff0a77ac */ /* 0x000f220008000800 */
[----:B------:R-:W0:Y:S02]  /*0cc0*/  LDCU.64 UR12, c[0x0][0x380] ;  /* 0x00007000ff0c77ac */ /* 0x000e240008000a00 */
[----:B0--34-:R-:W-:-:S12]  /*0cd0*/  ULEA UR6, UR7, UR6, 0x18 ;  /* 0x0000000607067291 */ /* 0x019fd8000f8ec0ff */
.L_x_33:
[C---:B------:R-:W-:Y:S02]  /*0ce0*/  LEA R4, R0.reuse, UR6, 0x2 ;  /* 0x0000000600047c11 */ /* 0x040fe4000f8e10ff */
[----:B0-2---:R-:W-:-:S03]  /*0cf0*/  IADD3 R3, P0, PT, R0, UR5, RZ ;  /* 0x0000000500037c10 */ /* 0x005fc6000ff1e0ff */
[----:B------:R-:W0:Y:S01]  /*0d00*/  LDS R5, [R4] ;  /* 0x0000000004057984 */ /* 0x000e220000000800 */
[C---:B------:R-:W-:Y:S02]  /*0d10*/  LEA.HI.X.SX32 R6, R0.reuse, UR11, 0x1, P0 ;  /* 0x0000000b00067c11 */ /* 0x040fe400080f0eff */
[C---:B------:R-:W-:Y:S02]  /*0d20*/  LEA R2, P0, R3.reuse, UR12, 0x2 ;  /* 0x0000000c03027c11 */ /* 0x040fe4000f8010ff */
[----:B------:R-:W-:Y:S02]  /*0d30*/  IADD3 R0, PT, PT, R0, UR10, RZ ;  /* 0x0000000a00007c10 */ /* 0x000fe4000fffe0ff */
[----:B------:R-:W-:Y:S02]  /*0d40*/  LEA.HI.X R3, R3, UR13, R6, 0x2, P0 ;  /* 0x0000000d03037c11 */ /* 0x000fe400080f1406 */
[----:B------:R-:W-:-:S03]  /*0d50*/  ISETP.GE.AND P0, PT, R0, UR4, PT ;  /* 0x0000000400007c0c */ /* 0x000fc6000bf06270 */
[----:B0-----:R0:W-:Y:S10]  /*0d60*/  STG.E desc[UR8][R2.64], R5 ;  /* 0x0000000502007986 */ /* 0x0011f4000c101908 */
[----:B------:R-:W-:Y:S05]  /*0d70*/  @!P0 BRA `(.L_x_33) ;  /* 0xfffffffc00d88947 */ /* 0x000fea000383ffff */
[----:B------:R-:W-:Y:S05]  /*0d80*/  EXIT ;  /* 0x000000000000794d */ /* 0x000fea0003800000 */
.L_x_34:
        /* <DEDUP_REMOVED lines=15> */
.L_x_55:


//--------------------- .text._Z15fwtBatch1KernelPdS_i --------------------------
	.section	.text._Z15fwtBatch1KernelPdS_i,"ax",@progbits
	.align	128
        .global         _Z15fwtBatch1KernelPdS_i
        .type           _Z15fwtBatch1KernelPdS_i,@function
        .size           _Z15fwtBatch1KernelPdS_i,(.L_x_56 - _Z15fwtBatch1KernelPdS_i)
        .other          _Z15fwtBatch1KernelPdS_i,@"STO_CUDA_ENTRY STV_DEFAULT"
_Z15fwtBatch1KernelPdS_i:
.text._Z15fwtBatch1KernelPdS_i:
        /* <DEDUP_REMOVED lines=18> */
.L_x_37:
[----:B0-----:R-:W-:-:S04]  /*0120*/  IADD3 R3, P0, PT, R5, UR5, RZ ;  /* 0x0000000505037c10 */ /* 0x001fc8000ff1e0ff */
[----:B------:R-:W-:Y:S02]  /*0130*/  LEA.HI.X.SX32 R8, R5, UR11, 0x1, P0 ;  /* 0x0000000b05087c11 */ /* 0x000fe400080f0eff */
[----:B------:R-:W-:-:S04]  /*0140*/  LEA R2, P0, R3, UR6, 0x3 ;  /* 0x0000000603027c11 */ /* 0x000fc8000f8018ff */
[----:B------:R-:W-:-:S06]  /*0150*/  LEA.HI.X R3, R3, UR7, R8, 0x3, P0 ;  /* 0x0000000703037c11 */ /* 0x000fcc00080f1c08 */
[----:B------:R-:W2:Y:S01]  /*0160*/  LDG.E.64 R2, desc[UR8][R2.64] ;  /* 0x0000000802027981 */ /* 0x000ea2000c1e1b00 */
[----:B------:R-:W-:Y:S02]  /*0170*/  IMAD R7, R5, 0x8, R4 ;  /* 0x0000000805077824 */ /* 0x000fe400078e0204 */
[----:B-1----:R-:W-:-:S05]  /*0180*/  IMAD.IADD R5, R6, 0x1, R5 ;  /* 0x0000000106057824 */ /* 0x002fca00078e0205 */
[----:B------:R-:W-:Y:S01]  /*0190*/  ISETP.GE.AND P0, PT, R5, UR4, PT ;  /* 0x0000000405007c0c */ /* 0x000fe2000bf06270 */
[----:B--2---:R0:W-:-:S12]  /*01a0*/  STS.64 [R7], R2 ;  /* 0x0000000207007388 */ /* 0x0041d80000000a00 */
[----:B------:R-:W-:Y:S05]  /*01b0*/  @!P0 BRA `(.L_x_37) ;  /* 0xfffffffc00d88947 */ /* 0x000fea000383ffff */
.L_x_36:
[----:B------:R-:W-:Y:S05]  /*01c0*/  BSYNC.RECONVERGENT B0 ;  /* 0x0000000000007941 */ /* 0x000fea0003800200 */
.L_x_35:
[----:B------:R-:W-:Y:S01]  /*01d0*/  ULOP3.LUT UR6, UR10, 0x1, URZ, 0xc0, !UPT ;  /* 0x000000010a067892 */ /* 0x000fe2000f8ec0ff */
[----:B0-----:R-:W-:-:S03]  /*01e0*/  IMAD.U32 R2, RZ, RZ, UR4 ;  /* 0x00000004ff027e24 */ /* 0x001fc6000f8e00ff */
[----:B------:R-:W-:-:S09]  /*01f0*/  UISETP.NE.U32.AND UP0, UPT, UR6, 0x1, UPT ;  /* 0x000000010600788c */ /* 0x000fd2000bf05070 */
[----:B------:R-:W-:Y:S05]  /*0200*/  BRA.U UP0, `(.L_x_38) ;  /* 0x00000009000c7547 */ /* 0x000fea000b800000 */
[----:B------:R-:W-:Y:S01]  /*0210*/  USHF.R.S32.HI UR6, URZ, 0x1, UR4 ;  /* 0x00000001ff067899 */ /* 0x000fe20008011404 */
[----:B------:R-:W-:Y:S05]  /*0220*/  BAR.SYNC.DEFER_BLOCKING 0x0 ;  /* 0x0000000000007b1d */ /* 0x000fea0000010000 */
[----:B------:R-:W-:Y:S01]  /*0230*/  ISETP.GE.AND P0, PT, R0, UR6, PT ;  /* 0x0000000600007c0c */ /* 0x000fe2000bf06270 */
[----:B------:R-:W-:Y:S01]  /*0240*/  BSSY.RECONVERGENT B0, `(.L_x_38) ;  /* 0x000007f000007945 */ /* 0x000fe20003800200 */
[----:B------:R-:W-:-:S11]  /*0250*/  MOV R2, UR6 ;  /* 0x0000000600027c02 */ /* 0x000fd60008000f00 */
[----:B------:R-:W-:Y:S05]  /*0260*/  @P0 BRA `(.L_x_39) ;  /* 0x0000000400f00947 */ /* 0x000fea0003800000 */
[----:B------:R-:W0:Y:S01]  /*0270*/  LDC R3, c[0x0][0x360] ;  /* 0x0000d800ff037b82 */ /* 0x000e220000000800 */
[----:B------:R-:W-:Y:S01]  /*0280*/  BSSY.RECONVERGENT B1, `(.L_x_40) ;  /* 0x0000038000017945 */ /* 0x000fe20003800200 */
[----:B------:R-:W-:Y:S01]  /*0290*/  IMAD.MOV.U32 R24, RZ, RZ, R0 ;  /* 0x000000ffff187224 */ /* 0x000fe200078e0000 */
[----:B0-----:R-:W0:Y:S01]  /*02a0*/  I2F.U32.RP R9, R3 ;  /* 0x0000000300097306 */ /* 0x001e220000209000 */
[----:B------:R-:W-:Y:S01]  /*02b0*/  IMAD.IADD R7, R0, 0x1, R3 ;  /* 0x0000000100077824 */ /* 0x000fe200078e0203 */
[----:B------:R-:W-:-:S04]  /*02c0*/  ISETP.NE.U32.AND P2, PT, R3, RZ, PT ;  /* 0x000000ff0300720c */ /* 0x000fc80003f45070 */
[----:B------:R-:W-:Y:S02]  /*02d0*/  ISETP.GE.U32.AND P0, PT, R7, R2, PT ;  /* 0x000000020700720c */ /* 0x000fe40003f06070 */
[----:B------:R-:W-:Y:S01]  /*02e0*/  VIMNMX.U32 R6, PT, PT, R2, R7, !PT ;  /* 0x0000000702067248 */ /* 0x000fe20007fe0000 */
[----:B0-----:R-:W0:Y:S02]  /*02f0*/  MUFU.RCP R9, R9 ;  /* 0x0000000900097308 */ /* 0x001e240000001000 */
[----:B0-----:R-:W-:-:S06]  /*0300*/  VIADD R4, R9, 0xffffffe ;  /* 0x0ffffffe09047836 */ /* 0x001fcc0000000000 */
[----:B------:R0:W1:Y:S02]  /*0310*/  F2I.FTZ.U32.TRUNC.NTZ R5, R4 ;  /* 0x0000000400057305 */ /* 0x000064000021f000 */
[----:B0-----:R-:W-:Y:S02]  /*0320*/  IMAD.MOV.U32 R4, RZ, RZ, RZ ;  /* 0x000000ffff047224 */ /* 0x001fe400078e00ff */
[----:B-1----:R-:W-:-:S04]  /*0330*/  IMAD.MOV R8, RZ, RZ, -R5 ;  /* 0x000000ffff087224 */ /* 0x002fc800078e0a05 */
[----:B------:R-:W-:Y:S01]  /*0340*/  IMAD R11, R8, R3, RZ ;  /* 0x00000003080b7224 */ /* 0x000fe200078e02ff */
[----:B------:R-:W-:-:S03]  /*0350*/  SEL R8, RZ, 0x1, P0 ;  /* 0x00000001ff087807 */ /* 0x000fc60000000000 */
[----:B------:R-:W-:Y:S01]  /*0360*/  IMAD.HI.U32 R5, R5, R11, R4 ;  /* 0x0000000b05057227 */ /* 0x000fe200078e0004 */
[----:B------:R-:W-:-:S05]  /*0370*/  IADD3 R6, PT, PT, R6, -R7, -R8 ;  /* 0x8000000706067210 */ /* 0x000fca0007ffe808 */
[----:B------:R-:W-:-:S05]  /*0380*/  IMAD.HI.U32 R5, R5, R6, RZ ;  /* 0x0000000605057227 */ /* 0x000fca00078e00ff */
[----:B------:R-:W-:-:S05]  /*0390*/  IADD3 R4, PT, PT, -R5, RZ, RZ ;  /* 0x000000ff05047210 */ /* 0x000fca0007ffe1ff */
[----:B------:R-:W-:-:S05]  /*03a0*/  IMAD R6, R3, R4, R6 ;  /* 0x0000000403067224 */ /* 0x000fca00078e0206 */
[----:B------:R-:W-:-:S13]  /*03b0*/  ISETP.GE.U32.AND P0, PT, R6, R3, PT ;  /* 0x000000030600720c */ /* 0x000fda0003f06070 */
[----:B------:R-:W-:Y:S02]  /*03c0*/  @P0 IMAD.IADD R6, R6, 0x1, -R3 ;  /* 0x0000000106060824 */ /* 0x000fe400078e0a03 */
[----:B------:R-:W-:-:S03]  /*03d0*/  @P0 VIADD R5, R5, 0x1 ;  /* 0x0000000105050836 */ /* 0x000fc60000000000 */
[----:B------:R-:W-:-:S13]  /*03e0*/  ISETP.GE.U32.AND P1, PT, R6, R3, PT ;  /* 0x000000030600720c */ /* 0x000fda0003f26070 */
        /* <DEDUP_REMOVED lines=11> */
[----:B------:R-:W-:Y:S02]  /*04a0*/  IMAD.MOV.U32 R14, RZ, RZ, 0x4 ;  /* 0x00000004ff0e7424 */ /* 0x000fe400078e00ff */
[----:B------:R-:W-:Y:S01]  /*04b0*/  IMAD.MOV.U32 R24, RZ, RZ, R0 ;  /* 0x000000ffff187224 */ /* 0x000fe200078e0000 */
[----:B------:R-:W-:Y:S02]  /*04c0*/  LOP3.LUT R5, R5, 0x3, RZ, 0xc0, !PT ;  /* 0x0000000305057812 */ /* 0x000fe400078ec0ff */
[----:B------:R-:W-:Y:S02]  /*04d0*/  SHF.L.U32 R14, R14, UR10, RZ ;  /* 0x0000000a0e0e7c19 */ /* 0x000fe400080006ff */
[----:B------:R-:W-:Y:S01]  /*04e0*/  IADD3 R5, PT, PT, -R5, RZ, RZ ;  /* 0x000000ff05057210 */ /* 0x000fe20007ffe1ff */
[----:B0-----:R-:W-:-:S06]  /*04f0*/  ULEA UR6, UR7, UR6, 0x18 ;  /* 0x0000000607067291 */ /* 0x001fcc000f8ec0ff */
[----:B------:R-:W-:-:S07]  /*0500*/  LEA R12, R0, UR6, 0x4 ;  /* 0x00000006000c7c11 */ /* 0x000fce000f8e20ff */
.L_x_42:
[----:B0-----:R-:W-:Y:S01]  /*0510*/  LOP3.LUT R7, R24, R4, RZ, 0xc0, !PT ;  /* 0x0000000418077212 */ /* 0x001fe200078ec0ff */
[----:B------:R-:W-:Y:S02]  /*0520*/  VIADD R5, R5, 0x1 ;  /* 0x0000000105057836 */ /* 0x000fe40000000000 */
[----:B------:R-:W-:Y:S02]  /*0530*/  IMAD.IADD R24, R3, 0x1, R24 ;  /* 0x0000000103187824 */ /* 0x000fe400078e0218 */
[----:B------:R-:W-:Y:S01]  /*0540*/  IMAD R9, R7, -0x8, R14 ;  /* 0xfffffff807097824 */ /* 0x000fe200078e020e */
[----:B------:R-:W-:Y:S01]  /*0550*/  ISETP.NE.AND P0, PT, R5, RZ, PT ;  /* 0x000000ff0500720c */ /* 0x000fe20003f05270 */
[--C-:B------:R-:W-:Y:S02]  /*0560*/  IMAD R13, R7, -0x8, R12.reuse ;  /* 0xfffffff8070d7824 */ /* 0x100fe400078e020c */
[----:B------:R-:W-:Y:S01]  /*0570*/  IMAD.IADD R15, R9, 0x1, R12 ;  /* 0x00000001090f7824 */ /* 0x000fe200078e020c */
[----:B------:R-:W-:-:S02]  /*0580*/  LEA R12, R3, R12, 0x4 ;  /* 0x0000000c030c7211 */ /* 0x000fc400078e20ff */
[----:B------:R-:W-:Y:S04]  /*0590*/  LDS.64 R6, [R13] ;  /* 0x000000000d067984 */ /* 0x000fe80000000a00 */
[----:B------:R-:W0:Y:S02]  /*05a0*/  LDS.64 R8, [R15] ;  /* 0x000000000f087984 */ /* 0x000e240000000a00 */
[C-C-:B0-----:R-:W-:Y:S02]  /*05b0*/  DADD R10, R6.reuse, R8.reuse ;  /* 0x00000000060a7229 */ /* 0x141fe40000000008 */
[----:B------:R-:W-:-:S05]  /*05c0*/  DADD R6, R6, -R8 ;  /* 0x0000000006067229 */ /* 0x000fca0000000808 */
[----:B------:R0:W-:Y:S04]  /*05d0*/  STS.64 [R13], R10 ;  /* 0x0000000a0d007388 */ /* 0x0001e80000000a00 */
[----:B------:R0:W-:Y:S01]  /*05e0*/  STS.64 [R15], R6 ;  /* 0x000000060f007388 */ /* 0x0001e20000000a00 */
[----:B------:R-:W-:Y:S05]  /*05f0*/  @P0 BRA `(.L_x_42) ;  /* 0xfffffffc00c40947 */ /* 0x000fea000383ffff */
.L_x_41:
[----:B------:R-:W-:Y:S05]  /*0600*/  BSYNC.RECONVERGENT B1 ;  /* 0x0000000000017941 */ /* 0x000fea0003800200 */
.L_x_40:
[----:B------:R-:W-:Y:S05]  /*0610*/  @!P1 BRA `(.L_x_39) ;  /* 0x0000000400049947 */ /* 0x000fea0003800000 */
[----:B------:R-:W1:Y:S01]  /*0620*/  S2UR UR7, SR_CgaCtaId ;  /* 0x00000000000779c3 */ /* 0x000e620000008800 */
[----:B------:R-:W-:Y:S01]  /*0630*/  UMOV UR6, 0x400 ;  /* 0x0000040000067882 */ /* 0x000fe20000000000 */
[----:B------:R-:W-:Y:S01]  /*0640*/  IMAD.MOV.U32 R9, RZ, RZ, 0x4 ;  /* 0x00000004ff097424 */ /* 0x000fe200078e00ff */
[C---:B0-----:R-:W-:Y:S01]  /*0650*/  IADD3 R10, PT, PT, R24.reuse, R3, RZ ;  /* 0x00000003180a7210 */ /* 0x041fe20007ffe0ff */
[----:B------:R-:W-:Y:S02]  /*0660*/  IMAD.SHL.U32 R8, R24, 0x10, RZ ;  /* 0x0000001018087824 */ /* 0x000fe400078e00ff */
[--C-:B------:R-:W-:Y:S01]  /*0670*/  IMAD R11, R3, 0x2, R24.reuse ;  /* 0x00000002030b7824 */ /* 0x100fe200078e0218 */
[----:B------:R-:W-:Y:S01]  /*0680*/  SHF.L.U32 R9, R9, UR10, RZ ;  /* 0x0000000a09097c19 */ /* 0x000fe200080006ff */
[C---:B------:R-:W-:Y:S02]  /*0690*/  IMAD R6, R3.reuse, 0x3, R24 ;  /* 0x0000000303067824 */ /* 0x040fe400078e0218 */
[----:B------:R-:W-:-:S02]  /*06a0*/  IMAD R12, R3, 0x20, R8 ;  /* 0x00000020030c7824 */ /* 0x000fc400078e0208 */
[----:B------:R-:W-:Y:S02]  /*06b0*/  IMAD R22, R3, 0x30, R8 ;  /* 0x0000003003167824 */ /* 0x000fe400078e0208 */
[----:B------:R-:W-:Y:S01]  /*06c0*/  IMAD.MOV.U32 R5, RZ, RZ, R10 ;  /* 0x000000ffff057224 */ /* 0x000fe200078e000a */
[----:B-1----:R-:W-:-:S06]  /*06d0*/  ULEA UR6, UR7, UR6, 0x18 ;  /* 0x0000000607067291 */ /* 0x002fcc000f8ec0ff */
[----:B------:R-:W-:-:S07]  /*06e0*/  IMAD.U32 R7, RZ, RZ, UR6 ;  /* 0x00000006ff077e24 */ /* 0x000fce000f8e00ff */
.L_x_43:
[-C--:B-1----:R-:W-:Y:S02]  /*06f0*/  LOP3.LUT R14, R24, R4.reuse, RZ, 0xc0, !PT ;  /* 0x00000004180e7212 */ /* 0x082fe400078ec0ff */
[----:B------:R-:W-:Y:S02]  /*0700*/  IADD3 R13, PT, PT, R8, R7, RZ ;  /* 0x00000007080d7210 */ /* 0x000fe40007ffe0ff */
[-C--:B------:R-:W-:Y:S01]  /*0710*/  LOP3.LUT R28, R5, R4.reuse, RZ, 0xc0, !PT ;  /* 0x00000004051c7212 */ /* 0x080fe200078ec0ff */
[C---:B------:R-:W-:Y:S01]  /*0720*/  IMAD R16, R14.reuse, -0x8, R9 ;  /* 0xfffffff80e107824 */ /* 0x040fe200078e0209 */
[----:B------:R-:W-:Y:S01]  /*0730*/  LOP3.LUT R29, R11, R4, RZ, 0xc0, !PT ;  /* 0x000000040b1d7212 */ /* 0x000fe200078ec0ff */
[----:B------:R-:W-:Y:S01]  /*0740*/  IMAD R23, R14, -0x8, R13 ;  /* 0xfffffff80e177824 */ /* 0x000fe200078e020d */
[C---:B------:R-:W-:Y:S01]  /*0750*/  IADD3 R24, PT, PT, R3.reuse, R24, R3 ;  /* 0x0000001803187210 */ /* 0x040fe20007ffe003 */
[----:B------:R-:W-:Y:S01]  /*0760*/  IMAD.IADD R25, R16, 0x1, R13 ;  /* 0x0000000110197824 */ /* 0x000fe200078e020d */
[C---:B------:R-:W-:Y:S01]  /*0770*/  LEA R5, R3.reuse, R5, 0x2 ;  /* 0x0000000503057211 */ /* 0x040fe200078e10ff */
[----:B------:R-:W-:Y:S01]  /*0780*/  IMAD R13, R10, 0x10, R7 ;  /* 0x000000100a0d7824 */ /* 0x000fe200078e0207 */
[----:B------:R-:W-:Y:S01]  /*0790*/  LDS.64 R14, [R23] ;  /* 0x00000000170e7984 */ /* 0x000fe20000000a00 */
[C---:B------:R-:W-:Y:S01]  /*07a0*/  IADD3 R24, PT, PT, R3.reuse, R24, R3 ;  /* 0x0000001803187210 */ /* 0x040fe20007ffe003 */
[----:B------:R-:W-:-:S02]  /*07b0*/  IMAD R11, R3, 0x4, R11 ;  /* 0x00000004030b7824 */ /* 0x000fc400078e020b */
[----:B------:R-:W0:Y:S01]  /*07c0*/  LDS.64 R18, [R25] ;  /* 0x0000000019127984 */ /* 0x000e220000000a00 */
[----:B------:R-:W-:Y:S01]  /*07d0*/  ISETP.GE.AND P0, PT, R24, R2, PT ;  /* 0x000000021800720c */ /* 0x000fe20003f06270 */
[C-C-:B0-----:R-:W-:Y:S02]  /*07e0*/  DADD R26, R14.reuse, R18.reuse ;  /* 0x000000000e1a7229 */ /* 0x141fe40000000012 */
[----:B------:R-:W-:Y:S01]  /*07f0*/  DADD R18, R14, -R18 ;  /* 0x000000000e127229 */ /* 0x000fe20000000812 */
[C---:B------:R-:W-:Y:S02]  /*0800*/  IMAD R14, R28.reuse, -0x8, R9 ;  /* 0xfffffff81c0e7824 */ /* 0x040fe400078e0209 */
[----:B------:R-:W-:Y:S02]  /*0810*/  IMAD R28, R28, -0x8, R13 ;  /* 0xfffffff81c1c7824 */ /* 0x000fe400078e020d */
[----:B------:R0:W-:Y:S01]  /*0820*/  STS.64 [R23], R26 ;  /* 0x0000001a17007388 */ /* 0x0001e20000000a00 */
[----:B------:R-:W-:-:S03]  /*0830*/  IMAD.IADD R13, R13, 0x1, R14 ;  /* 0x000000010d0d7824 */ /* 0x000fc600078e020e */
[----:B------:R-:W-:Y:S04]  /*0840*/  STS.64 [R25], R18 ;  /* 0x0000001219007388 */ /* 0x000fe80000000a00 */
[----:B------:R-:W-:Y:S04]  /*0850*/  LDS.64 R16, [R28] ;  /* 0x000000001c107984 */ /* 0x000fe80000000a00 */
[----:B------:R-:W1:Y:S01]  /*0860*/  LDS.64 R20, [R13] ;  /* 0x000000000d147984 */ /* 0x000e620000000a00 */
[----:B0-----:R-:W-:Y:S01]  /*0870*/  LOP3.LUT R23, R6, R4, RZ, 0xc0, !PT ;  /* 0x0000000406177212 */ /* 0x001fe200078ec0ff */
[----:B------:R-:W-:Y:S01]  /*0880*/  IMAD R6, R3, 0x4, R6 ;  /* 0x0000000403067824 */ /* 0x000fe200078e0206 */
[----:B-1----:R-:W-:-:S02]  /*0890*/  DADD R14, R16, R20 ;  /* 0x00000000100e7229 */ /* 0x002fc40000000014 */
[----:B------:R-:W-:Y:S01]  /*08a0*/  DADD R20, R16, -R20 ;  /* 0x0000000010147229 */ /* 0x000fe20000000814 */
[----:B------:R-:W-:Y:S01]  /*08b0*/  IADD3 R16, PT, PT, R12, R7, RZ ;  /* 0x000000070c107210 */ /* 0x000fe20007ffe0ff */
[----:B------:R-:W-:-:S03]  /*08c0*/  IMAD R17, R29, -0x8, R9 ;  /* 0xfffffff81d117824 */ /* 0x000fc600078e0209 */
[----:B------:R-:W-:Y:S01]  /*08d0*/  STS.64 [R28], R14 ;  /* 0x0000000e1c007388 */ /* 0x000fe20000000a00 */
[----:B------:R-:W-:Y:S02]  /*08e0*/  IMAD R25, R29, -0x8, R16 ;  /* 0xfffffff81d197824 */ /* 0x000fe400078e0210 */
[----:B------:R-:W-:Y:S01]  /*08f0*/  IMAD.IADD R29, R16, 0x1, R17 ;  /* 0x00000001101d7824 */ /* 0x000fe200078e0211 */
[----:B------:R-:W-:Y:S04]  /*0900*/  STS.64 [R13], R20 ;  /* 0x000000140d007388 */ /* 0x000fe80000000a00 */
[----:B------:R-:W-:Y:S04]  /*0910*/  LDS.64 R14, [R25] ;  /* 0x00000000190e7984 */ /* 0x000fe80000000a00 */
[----:B------:R-:W0:Y:S02]  /*0920*/  LDS.64 R16, [R29] ;  /* 0x000000001d107984 */ /* 0x000e240000000a00 */
[----:B0-----:R-:W-:-:S02]  /*0930*/  DADD R18, R14, R16 ;  /* 0x000000000e127229 */ /* 0x001fc40000000010 */
[----:B------:R-:W-:Y:S01]  /*0940*/  DADD R26, R14, -R16 ;  /* 0x000000000e1a7229 */ /* 0x000fe20000000810 */
[----:B------:R-:W-:Y:S02]  /*0950*/  IMAD.IADD R16, R22, 0x1, R7 ;  /* 0x0000000116107824 */ /* 0x000fe400078e0207 */
[C---:B------:R-:W-:Y:S02]  /*0960*/  IMAD R17, R23.reuse, -0x8, R9 ;  /* 0xfffffff817117824 */ /* 0x040fe400078e0209 */
[----:B------:R-:W-:Y:S01]  /*0970*/  STS.64 [R25], R18 ;  /* 0x0000001219007388 */ /* 0x000fe20000000a00 */
[----:B------:R-:W-:Y:S02]  /*0980*/  IMAD R13, R23, -0x8, R16 ;  /* 0xfffffff8170d7824 */ /* 0x000fe400078e0210 */
[----:B------:R-:W-:Y:S01]  /*0990*/  IMAD.IADD R23, R16, 0x1, R17 ;  /* 0x0000000110177824 */ /* 0x000fe200078e0211 */
[----:B------:R-:W-:Y:S01]  /*09a0*/  STS.64 [R29], R26 ;  /* 0x0000001a1d007388 */ /* 0x000fe20000000a00 */
[----:B------:R-:W-:-:S03]  /*09b0*/  IMAD R7, R3, 0x40, R7 ;  /* 0x0000004003077824 */ /* 0x000fc600078e0207 */
[----:B------:R-:W-:Y:S04]  /*09c0*/  LDS.64 R14, [R13] ;  /* 0x000000000d0e7984 */ /* 0x000fe80000000a00 */
[----:B------:R-:W0:Y:S02]  /*09d0*/  LDS.64 R16, [R23] ;  /* 0x0000000017107984 */ /* 0x000e240000000a00 */
[C-C-:B0-----:R-:W-:Y:S02]  /*09e0*/  DADD R20, R14.reuse, R16.reuse ;  /* 0x000000000e147229 */ /* 0x141fe40000000010 */
[----:B------:R-:W-:-:S05]  /*09f0*/  DADD R14, R14, -R16 ;  /* 0x000000000e0e7229 */ /* 0x000fca0000000810 */
[----:B------:R1:W-:Y:S04]  /*0a00*/  STS.64 [R13], R20 ;  /* 0x000000140d007388 */ /* 0x0003e80000000a00 */
[----:B------:R1:W-:Y:S01]  /*0a10*/  STS.64 [R23], R14 ;  /* 0x0000000e17007388 */ /* 0x0003e20000000a00 */
[----:B------:R-:W-:Y:S05]  /*0a20*/  @!P0 BRA `(.L_x_43) ;  /* 0xfffffffc00308947 */ /* 0x000fea000383ffff */
.L_x_39:
[----:B------:R-:W-:Y:S05]  /*0a30*/  BSYNC.RECONVERGENT B0 ;  /* 0x0000000000007941 */ /* 0x000fea0003800200 */
.L_x_38:
[----:B0-----:R-:W-:Y:S02]  /*0a40*/  SHF.R.S32.HI R6, RZ, 0x2, R2 ;  /* 0x00000002ff067819 */ /* 0x001fe40000011402 */
[----:B------:R-:W-:Y:S02]  /*0a50*/  ISETP.GE.AND P1, PT, R0, UR4, PT ;  /* 0x0000000400007c0c */ /* 0x000fe4000bf26270 */
[----:B------:R-:W-:-:S13]  /*0a60*/  ISETP.GE.AND P0, PT, R6, 0x1, PT ;  /* 0x000000010600780c */ /* 0x000fda0003f06270 */
[----:B------:R-:W-:Y:S05]  /*0a70*/  @!P0 BRA `(.L_x_44) ;  /* 0x00000000007c8947 */ /* 0x000fea0003800000 */
[----:B------:R-:W0:Y:S01]  /*0a80*/  S2UR UR7, SR_CgaCtaId ;  /* 0x00000000000779c3 */ /* 0x000e220000008800 */
[----:B------:R-:W-:Y:S02]  /*0a90*/  UMOV UR6, 0x400 ;  /* 0x0000040000067882 */ /* 0x000fe40000000000 */
[----:B0-----:R-:W-:-:S12]  /*0aa0*/  ULEA UR6, UR7, UR6, 0x18 ;  /* 0x0000000607067291 */ /* 0x001fd8000f8ec0ff */
.L_x_45:
[C---:B0-----:R-:W-:Y:S01]  /*0ab0*/  IADD3 R3, PT, PT, R6.reuse, -0x1, RZ ;  /* 0xffffffff06037810 */ /* 0x041fe20007ffe0ff */
[----:B------:R-:W-:Y:S01]  /*0ac0*/  BAR.SYNC.DEFER_BLOCKING 0x0 ;  /* 0x0000000000007b1d */ /* 0x000fe20000010000 */
[----:B------:R-:W-:Y:S02]  /*0ad0*/  ISETP.GT.U32.AND P0, PT, R6, 0x3, PT ;  /* 0x000000030600780c */ /* 0x000fe40003f04070 */
[----:B------:R-:W-:-:S05]  /*0ae0*/  LOP3.LUT R3, R3, R0, RZ, 0xc0, !PT ;  /* 0x0000000003037212 */ /* 0x000fca00078ec0ff */
[----:B------:R-:W-:-:S04]  /*0af0*/  IMAD.IADD R2, R0, 0x1, -R3 ;  /* 0x0000000100027824 */ /* 0x000fc800078e0a03 */
[----:B------:R-:W-:-:S05]  /*0b00*/  IMAD R2, R2, 0x4, R3 ;  /* 0x0000000402027824 */ /* 0x000fca00078e0203 */
[----:B-1----:R-:W-:-:S05]  /*0b10*/  LEA R13, R2, UR6, 0x3 ;  /* 0x00000006020d7c11 */ /* 0x002fca000f8e18ff */
[C---:B------:R-:W-:Y:S01]  /*0b20*/  IMAD R11, R6.reuse, 0x8, R13 ;  /* 0x00000008060b7824 */ /* 0x040fe200078e020d */
[----:B------:R-:W-:Y:S04]  /*0b30*/  LDS.64 R4, [R13] ;  /* 0x000000000d047984 */ /* 0x000fe80000000a00 */
[C---:B------:R-:W-:Y:S01]  /*0b40*/  LEA R9, R6.reuse, R11, 0x3 ;  /* 0x0000000b06097211 */ /* 0x040fe200078e18ff */
[----:B------:R-:W-:Y:S04]  /*0b50*/  LDS.64 R14, [R11] ;  /* 0x000000000b0e7984 */ /* 0x000fe80000000a00 */
[----:B------:R-:W-:Y:S01]  /*0b60*/  IMAD R7, R6, 0x8, R9 ;  /* 0x0000000806077824 */ /* 0x000fe200078e0209 */
[----:B------:R-:W0:Y:S01]  /*0b70*/  LDS.64 R16, [R9] ;  /* 0x0000000009107984 */ /* 0x000e220000000a00 */
[----:B------:R-:W-:-:S03]  /*0b80*/  SHF.R.U32.HI R6, RZ, 0x2, R6 ;  /* 0x00000002ff067819 */ /* 0x000fc60000011606 */
[----:B------:R-:W1:Y:S01]  /*0b90*/  LDS.64 R18, [R7] ;  /* 0x0000000007127984 */ /* 0x000e620000000a00 */
[C-C-:B0-----:R-:W-:Y:S02]  /*0ba0*/  DADD R2, R4.reuse, R16.reuse ;  /* 0x0000000004027229 */ /* 0x141fe40000000010 */
[----:B------:R-:W-:Y:S02]  /*0bb0*/  DADD R4, R4, -R16 ;  /* 0x0000000004047229 */ /* 0x000fe40000000810 */
[C-C-:B-1----:R-:W-:Y:S02]  /*0bc0*/  DADD R16, R14.reuse, R18.reuse ;  /* 0x000000000e107229 */ /* 0x142fe40000000012 */
[----:B------:R-:W-:-:S06]  /*0bd0*/  DADD R14, R14, -R18 ;  /* 0x000000000e0e7229 */ /* 0x000fcc0000000812 */
[C-C-:B------:R-:W-:Y:S02]  /*0be0*/  DADD R18, R2.reuse, R16.reuse ;  /* 0x0000000002127229 */ /* 0x140fe40000000010 */
[----:B------:R-:W-:Y:S02]  /*0bf0*/  DADD R2, R2, -R16 ;  /* 0x0000000002027229 */ /* 0x000fe40000000810 */
[C-C-:B------:R-:W-:Y:S02]  /*0c00*/  DADD R16, R4.reuse, R14.reuse ;  /* 0x0000000004107229 */ /* 0x140fe4000000000e */
[----:B------:R-:W-:Y:S01]  /*0c10*/  DADD R4, R4, -R14 ;  /* 0x0000000004047229 */ /* 0x000fe2000000080e */
[----:B------:R0:W-:Y:S04]  /*0c20*/  STS.64 [R13], R18 ;  /* 0x000000120d007388 */ /* 0x0001e80000000a00 */
[----:B------:R0:W-:Y:S04]  /*0c30*/  STS.64 [R11], R2 ;  /* 0x000000020b007388 */ /* 0x0001e80000000a00 */
[----:B------:R0:W-:Y:S04]  /*0c40*/  STS.64 [R9], R16 ;  /* 0x0000001009007388 */ /* 0x0001e80000000a00 */
[----:B------:R0:W-:Y:S01]  /*0c50*/  STS.64 [R7], R4 ;  /* 0x0000000407007388 */ /* 0x0001e20000000a00 */
[----:B------:R-:W-:Y:S05]  /*0c60*/  @P0 BRA `(.L_x_45) ;  /* 0xfffffffc00900947 */ /* 0x000fea000383ffff */
.L_x_44:
[----:B------:R-:W-:Y:S06]  /*0c70*/  BAR.SYNC.DEFER_BLOCKING 0x0 ;  /* 0x0000000000007b1d */ /* 0x000fec0000010000 */
[----:B------:R-:W-:Y:S05]  /*0c80*/  @P1 EXIT ;  /* 0x000000000000194d */ /* 0x000fea0003800000 */
[----:B------:R-:W2:Y:S01]  /*0c90*/  S2UR UR7, SR_CgaCtaId ;  /* 0x00000000000779c3 */ /* 0x000ea20000008800 */
[----:B------:R-:W-:Y:S01]  /*0ca0*/  UMOV UR6, 0x400 ;  /* 0x0000040000067882 */ /* 0x000fe20000000000 */
[----:B------:R-:W3:Y:S01]  /*0cb0*/  LDCU UR10, c[0x0][0x360] ;  /* 0x00006c00ff0a77ac */ /* 0x000ee20008000800 */
[----:B------:R-:W4:Y:S02]  /*0cc0*/  LDCU.64 UR12, c[0x0][0x380] ;  /* 0x00007000ff0c77ac */ /* 0x000f240008000a00 */
[----:B--234-:R-:W-:-:S12]  /*0cd0*/  ULEA UR6, UR7, UR6, 0x18 ;  /* 0x0000000607067291 */ /* 0x01cfd8000f8ec0ff */
.L_x_46:
[C---:B0-2---:R-:W-:Y:S02]  /*0ce0*/  LEA R2, R0.reuse, UR6, 0x3 ;  /* 0x0000000600027c11 */ /* 0x045fe4000f8e18ff */
[----:B------:R-:W-:-:S04]  /*0cf0*/  IADD3 R5, P0, PT, R0, UR5, RZ ;  /* 0x0000000500057c10 */ /* 0x000fc8000ff1e0ff */
[----:B------:R-:W0:Y:S01]  /*0d00*/  LDS.64 R2, [R2] ;  /* 0x0000000002027984 */ /* 0x000e220000000a00 */
[C---:B------:R-:W-:Y:S01]  /*0d10*/  LEA.HI.X.SX32 R6, R0.reuse, UR11, 0x1, P0 ;  /* 0x0000000b00067c11 */ /* 0x040fe200080f0eff */
[----:B------:R-:W-:Y:S01]  /*0d20*/  VIADD R0, R0, UR10 ;  /* 0x0000000a00007c36 */ /* 0x000fe20008000000 */
[----:B------:R-:W-:-:S04]  /*0d30*/  LEA R4, P0, R5, UR12, 0x3 ;  /* 0x0000000c05047c11 */ /* 0x000fc8000f8018ff */
[----:B------:R-:W-:Y:S02]  /*0d40*/  LEA.HI.X R5, R5, UR13, R6, 0x3, P0 ;  /* 0x0000000d05057c11 */ /* 0x000fe400080f1c06 */
[----:B------:R-:W-:-:S03]  /*0d50*/  ISETP.GE.AND P0, PT, R0, UR4, PT ;  /* 0x0000000400007c0c */ /* 0x000fc6000bf06270 */
[----:B0-----:R2:W-:Y:S10]  /*0d60*/  STG.E.64 desc[UR8][R4.64], R2 ;  /* 0x0000000204007986 */ /* 0x0015f4000c101b08 */
[----:B------:R-:W-:Y:S05]  /*0d70*/  @!P0 BRA `(.L_x_46) ;  /* 0xfffffffc00d88947 */ /* 0x000fea000383ffff */
[----:B------:R-:W-:Y:S05]  /*0d80*/  EXIT ;  /* 0x000000000000794d */ /* 0x000fea0003800000 */
.L_x_47:
        /* <DEDUP_REMOVED lines=15> */
.L_x_56:


//--------------------- .nv.shared._Z21relative_error_kernelPdPfS0_i --------------------------
	.section	.nv.shared._Z21relative_error_kernelPdPfS0_i,"aw",@nobits
	.sectionflags	@""
	.align	16
	.zero		1024


//--------------------- .nv.shared.reserved.0     --------------------------
	.section	.nv.shared.reserved.0,"aw",@nobits
	.weak		__nv_reservedSMEM_offset_0_alias
	.size		__nv_reservedSMEM_offset_0_alias, 0, 64
	.other		__nv_reservedSMEM_offset_0_alias,@"STO_CUDA_RESERVED_SHARED STV_DEFAULT"
__nv_reservedSMEM_offset_0_alias:
	.zero		0
	.zero		64


//--------------------- .nv.shared._Z14modulateKernelPfS_i --------------------------
	.section	.nv.shared._Z14modulateKernelPfS_i,"aw",@nobits
	.sectionflags	@""
	.align	16
	.zero		1024


//--------------------- .nv.shared._Z14modulateKernelPdS_i --------------------------
	.section	.nv.shared._Z14modulateKernelPdS_i,"aw",@nobits
	.sectionflags	@""
	.align	16
	.zero		1024


//--------------------- .nv.shared._Z15fwtBatch2KernelPfS_i --------------------------
	.section	.nv.shared._Z15fwtBatch2KernelPfS_i,"aw",@nobits
	.sectionflags	@""
	.align	16
	.zero		1024


//--------------------- .nv.shared._Z15fwtBatch2KernelPdS_i --------------------------
	.section	.nv.shared._Z15fwtBatch2KernelPdS_i,"aw",@nobits
	.sectionflags	@""
	.align	16
	.zero		1024


//--------------------- .nv.shared._Z15fwtBatch1KernelPfS_i --------------------------
	.section	.nv.shared._Z15fwtBatch1KernelPfS_i,"aw",@nobits
	.sectionflags	@""
	.align	16
	.zero		1024


//--------------------- .nv.shared._Z15fwtBatch1KernelPdS_i --------------------------
	.section	.nv.shared._Z15fwtBatch1KernelPdS_i,"aw",@nobits
	.sectionflags	@""
	.align	16
	.zero		1024


//--------------------- .nv.constant0._Z21relative_error_kernelPdPfS0_i --------------------------
	.section	.nv.constant0._Z21relative_error_kernelPdPfS0_i,"a",@progbits
	.sectionflags	@""
	.align	4
.nv.constant0._Z21relative_error_kernelPdPfS0_i:
	.zero		924


//--------------------- .nv.constant0._Z14modulateKernelPfS_i --------------------------
	.section	.nv.constant0._Z14modulateKernelPfS_i,"a",@progbits
	.sectionflags	@""
	.align	4
.nv.constant0._Z14modulateKernelPfS_i:
	.zero		916


//--------------------- .nv.constant0._Z14modulateKernelPdS_i --------------------------
	.section	.nv.constant0._Z14modulateKernelPdS_i,"a",@progbits
	.sectionflags	@""
	.align	4
.nv.constant0._Z14modulateKernelPdS_i:
	.zero		916


//--------------------- .nv.constant0._Z15fwtBatch2KernelPfS_i --------------------------
	.section	.nv.constant0._Z15fwtBatch2KernelPfS_i,"a",@progbits
	.sectionflags	@""
	.align	4
.nv.constant0._Z15fwtBatch2KernelPfS_i:
	.zero		916


//--------------------- .nv.constant0._Z15fwtBatch2KernelPdS_i --------------------------
	.section	.nv.constant0._Z15fwtBatch2KernelPdS_i,"a",@progbits
	.sectionflags	@""
	.align	4
.nv.constant0._Z15fwtBatch2KernelPdS_i:
	.zero		916


//--------------------- .nv.constant0._Z15fwtBatch1KernelPfS_i --------------------------
	.section	.nv.constant0._Z15fwtBatch1KernelPfS_i,"a",@progbits
	.sectionflags	@""
	.align	4
.nv.constant0._Z15fwtBatch1KernelPfS_i:
	.zero		916


//--------------------- .nv.constant0._Z15fwtBatch1KernelPdS_i --------------------------
	.section	.nv.constant0._Z15fwtBatch1KernelPdS_i,"a",@progbits
	.sectionflags	@""
	.align	4
.nv.constant0._Z15fwtBatch1KernelPdS_i:
	.zero		916


//--------------------- SYMBOLS --------------------------

	.type		.nv.reservedSmem.offset0,@object
	.size		.nv.reservedSmem.offset0,0x4
	.type		.nv.reservedSmem.cap,@object
	.size		.nv.reservedSmem.cap,0x4
